	.target	sm_100a

	.elftype	@"ET_EXEC"


//--------------------- .note.nv.tkinfo           --------------------------
	.section	.note.nv.tkinfo,"",@"SHT_NOTE"
	.sectionflags	@"SHF_NOTE_NV_TKINFO"
	.tkinfo
        /*0018*/ 	.word	0x00000002
        /*0030*/ 	.string	""
        /*0030*/ 	.string	"ptxas"
        /*0030*/ 	.string	"Cuda compilation tools, release 13.0, V13.0.88"
        /*0030*/ 	.string	"Build cuda_13.0.r13.0/compiler.36424714_0"
        /*0030*/ 	.string	"-arch sm_100a -m 64 "



//--------------------- .note.nv.cuinfo           --------------------------
	.section	.note.nv.cuinfo,"",@"SHT_NOTE"
	.sectionflags	@"SHF_NOTE_NV_CUINFO"
        /*0018*/ 	.short	0x0002
        /*001a*/ 	.short	0x0064
        /*001c*/ 	.short	0x0082
	.zero		2


//--------------------- .nv.info                  --------------------------
	.section	.nv.info,"",@"SHT_CUDA_INFO"
	.align	4


	//----- nvinfo : EIATTR_REGCOUNT
	.align		4
        /*0000*/ 	.byte	0x04, 0x2f
        /*0002*/ 	.short	(.L_19 - .L_18)
	.align		4
.L_18:
        /*0004*/ 	.word	index@(_ZN7cutlass13device_kernelINS_4gemm6kernel13GemmUniversalIN4cute5tupleIJiiiiEEENS1_10collective13CollectiveMmaINS1_35MainloopSm100TmaUmmaWarpSpecializedILi26ELi2ELi4ENS5_IJNS4_1CILi8EEENSA_ILi1EEESC_EEEEENS5_IJNSA_ILi128EEESF_NSA_ILi32EEEEEENS_6half_tENS5_IJlSC_lEEESI_SJ_NS4_8TiledMMAINS4_8MMA_AtomIJNS4_26SM100_MMA_F16BF16_2x1SM_SSISI_SI_fLi128ELi128ELNS4_4UMMA5MajorE0ELSO_0ELNSN_7ScaleInE0ELSP_0EEEEEENS4_6LayoutINS5_IJSC_SC_SC_EEENS5_IJNSA_ILi0EEESU_SU_EEEEENS5_IJNS4_10UnderscoreESX_SX_EEEEENS4_18SM100_TMA_2SM_LOADENS4_14ComposedLayoutINS4_7SwizzleILi2ELi4ELi3EEENS4_18smem_ptr_flag_bitsILi16EEENSS_INS5_IJSB_SG_EEENS5_IJSG_SC_EEEEEEEvNS4_8identityENS4_28SM100_TMA_2SM_LOAD_MULTICASTES19_vS1A_EENS_8epilogue10collective18CollectiveEpilogueINS1D_23Sm100TmaWarpSpecializedILi4ELi2ELi16ELb1ELb0EEEJNS5_IJNSA_ILi64EEESF_SG_EEENS5_IJNSS_IS1I_SC_EENSS_INS5_IJNSA_ILi16EEENSA_ILi2EEEEEENS5_IJSC_S1I_EEEEEEEESI_SJ_SI_SJ_NS1D_6fusion15FusionCallbacksIS1H_NS1R_17LinearCombinationISI_fSI_fLNS_15FloatRoundStyleE2EEES1J_S1Q_JEEENS4_5SM1004TMEM4LOAD26SM100_TMEM_LOAD_32dp32b16xENS4_13SM90_TMA_LOADENS11_INS12_ILi1ELi4ELi3EEES15_NSS_INS5_IJSB_S1L_EEENS5_IJS1L_SC_EEEEEEENS4_39AutoVectorizingCopyWithAssumedAlignmentILi128EEENS4_14SM90_TMA_STOREES26_S28_S28_EEEvvEEEEvNT_6ParamsE)
        /*0008*/ 	.word	0x00000044


	//----- nvinfo : EIATTR_FRAME_SIZE
	.align		4
.L_19:
        /*000c*/ 	.byte	0x04, 0x11
        /*000e*/ 	.short	(.L_21 - .L_20)
	.align		4
.L_20:
        /*0010*/ 	.word	index@($__internal_2_$__cuda_sm10x_tcgen05_guardrail_trap_unallocated_columns_being_dealloced)
        /*0014*/ 	.word	0x00000000


	//----- nvinfo : EIATTR_FRAME_SIZE
	.align		4
.L_21:
        /*0018*/ 	.byte	0x04, 0x11
        /*001a*/ 	.short	(.L_23 - .L_22)
	.align		4
.L_22:
        /*001c*/ 	.word	index@($__internal_1_$__cuda_sm10x_tcgen05_guardrail_trap_phase_invalid_during_alloc)
        /*0020*/ 	.word	0x00000000


	//----- nvinfo : EIATTR_FRAME_SIZE
	.align		4
.L_23:
        /*0024*/ 	.byte	0x04, 0x11
        /*0026*/ 	.short	(.L_25 - .L_24)
	.align		4
.L_24:
        /*0028*/ 	.word	index@($__internal_0_$__cuda_sm10x_tcgen05_guardrail_trap_col_being_dealloced_not_returned_by_alloc)
        /*002c*/ 	.word	0x00000000


	//----- nvinfo : EIATTR_FRAME_SIZE
	.align		4
.L_25:
        /*0030*/ 	.byte	0x04, 0x11
        /*0032*/ 	.short	(.L_27 - .L_26)
	.align		4
.L_26:
        /*0034*/ 	.word	index@(_ZN7cutlass13device_kernelINS_4gemm6kernel13GemmUniversalIN4cute5tupleIJiiiiEEENS1_10collective13CollectiveMmaINS1_35MainloopSm100TmaUmmaWarpSpecializedILi26ELi2ELi4ENS5_IJNS4_1CILi8EEENSA_ILi1EEESC_EEEEENS5_IJNSA_ILi128EEESF_NSA_ILi32EEEEEENS_6half_tENS5_IJlSC_lEEESI_SJ_NS4_8TiledMMAINS4_8MMA_AtomIJNS4_26SM100_MMA_F16BF16_2x1SM_SSISI_SI_fLi128ELi128ELNS4_4UMMA5MajorE0ELSO_0ELNSN_7ScaleInE0ELSP_0EEEEEENS4_6LayoutINS5_IJSC_SC_SC_EEENS5_IJNSA_ILi0EEESU_SU_EEEEENS5_IJNS4_10UnderscoreESX_SX_EEEEENS4_18SM100_TMA_2SM_LOADENS4_14ComposedLayoutINS4_7SwizzleILi2ELi4ELi3EEENS4_18smem_ptr_flag_bitsILi16EEENSS_INS5_IJSB_SG_EEENS5_IJSG_SC_EEEEEEEvNS4_8identityENS4_28SM100_TMA_2SM_LOAD_MULTICASTES19_vS1A_EENS_8epilogue10collective18CollectiveEpilogueINS1D_23Sm100TmaWarpSpecializedILi4ELi2ELi16ELb1ELb0EEEJNS5_IJNSA_ILi64EEESF_SG_EEENS5_IJNSS_IS1I_SC_EENSS_INS5_IJNSA_ILi16EEENSA_ILi2EEEEEENS5_IJSC_S1I_EEEEEEEESI_SJ_SI_SJ_NS1D_6fusion15FusionCallbacksIS1H_NS1R_17LinearCombinationISI_fSI_fLNS_15FloatRoundStyleE2EEES1J_S1Q_JEEENS4_5SM1004TMEM4LOAD26SM100_TMEM_LOAD_32dp32b16xENS4_13SM90_TMA_LOADENS11_INS12_ILi1ELi4ELi3EEES15_NSS_INS5_IJSB_S1L_EEENS5_IJS1L_SC_EEEEEEENS4_39AutoVectorizingCopyWithAssumedAlignmentILi128EEENS4_14SM90_TMA_STOREES26_S28_S28_EEEvvEEEEvNT_6ParamsE)
        /*0038*/ 	.word	0x00000000


	//----- nvinfo : EIATTR_MIN_STACK_SIZE
	.align		4
.L_27:
        /*003c*/ 	.byte	0x04, 0x12
        /*003e*/ 	.short	(.L_29 - .L_28)
	.align		4
.L_28:
        /*0040*/ 	.word	index@(_ZN7cutlass13device_kernelINS_4gemm6kernel13GemmUniversalIN4cute5tupleIJiiiiEEENS1_10collective13CollectiveMmaINS1_35MainloopSm100TmaUmmaWarpSpecializedILi26ELi2ELi4ENS5_IJNS4_1CILi8EEENSA_ILi1EEESC_EEEEENS5_IJNSA_ILi128EEESF_NSA_ILi32EEEEEENS_6half_tENS5_IJlSC_lEEESI_SJ_NS4_8TiledMMAINS4_8MMA_AtomIJNS4_26SM100_MMA_F16BF16_2x1SM_SSISI_SI_fLi128ELi128ELNS4_4UMMA5MajorE0ELSO_0ELNSN_7ScaleInE0ELSP_0EEEEEENS4_6LayoutINS5_IJSC_SC_SC_EEENS5_IJNSA_ILi0EEESU_SU_EEEEENS5_IJNS4_10UnderscoreESX_SX_EEEEENS4_18SM100_TMA_2SM_LOADENS4_14ComposedLayoutINS4_7SwizzleILi2ELi4ELi3EEENS4_18smem_ptr_flag_bitsILi16EEENSS_INS5_IJSB_SG_EEENS5_IJSG_SC_EEEEEEEvNS4_8identityENS4_28SM100_TMA_2SM_LOAD_MULTICASTES19_vS1A_EENS_8epilogue10collective18CollectiveEpilogueINS1D_23Sm100TmaWarpSpecializedILi4ELi2ELi16ELb1ELb0EEEJNS5_IJNSA_ILi64EEESF_SG_EEENS5_IJNSS_IS1I_SC_EENSS_INS5_IJNSA_ILi16EEENSA_ILi2EEEEEENS5_IJSC_S1I_EEEEEEEESI_SJ_SI_SJ_NS1D_6fusion15FusionCallbacksIS1H_NS1R_17LinearCombinationISI_fSI_fLNS_15FloatRoundStyleE2EEES1J_S1Q_JEEENS4_5SM1004TMEM4LOAD26SM100_TMEM_LOAD_32dp32b16xENS4_13SM90_TMA_LOADENS11_INS12_ILi1ELi4ELi3EEES15_NSS_INS5_IJSB_S1L_EEENS5_IJS1L_SC_EEEEEEENS4_39AutoVectorizingCopyWithAssumedAlignmentILi128EEENS4_14SM90_TMA_STOREES26_S28_S28_EEEvvEEEEvNT_6ParamsE)
        /*0044*/ 	.word	0x00000000
.L_29:


//--------------------- .nv.compat                --------------------------
	.section	.nv.compat,"",@"SHT_CUDA_COMPAT_INFO"
	.align	4
        /*0000*/ 	.byte	0x02, 0x09, 0x01, 0x00, 0x02, 0x02, 0x02, 0x00, 0x02, 0x05, 0x05, 0x00, 0x03, 0x07, 0x01, 0x01
        /*0010*/ 	.byte	0x02, 0x03, 0x01, 0x00, 0x02, 0x06, 0x01, 0x00, 0x04, 0x0b, 0x08, 0x00, 0x09, 0x00, 0x00, 0x00
        /*0020*/ 	.byte	0x00, 0x00, 0x00, 0x00


//--------------------- .nv.info._ZN7cutlass13device_kernelINS_4gemm6kernel13GemmUniversalIN4cute5tupleIJiiiiEEENS1_10collective13CollectiveMmaINS1_35MainloopSm100TmaUmmaWarpSpecializedILi26ELi2ELi4ENS5_IJNS4_1CILi8EEENSA_ILi1EEESC_EEEEENS5_IJNSA_ILi128EEESF_NSA_ILi32EEEEEENS_6half_tENS5_IJlSC_lEEESI_SJ_NS4_8TiledMMAINS4_8MMA_AtomIJNS4_26SM100_MMA_F16BF16_2x1SM_SSISI_SI_fLi128ELi128ELNS4_4UMMA5MajorE0ELSO_0ELNSN_7ScaleInE0ELSP_0EEEEEENS4_6LayoutINS5_IJSC_SC_SC_EEENS5_IJNSA_ILi0EEESU_SU_EEEEENS5_IJNS4_10UnderscoreESX_SX_EEEEENS4_18SM100_TMA_2SM_LOADENS4_14ComposedLayoutINS4_7SwizzleILi2ELi4ELi3EEENS4_18smem_ptr_flag_bitsILi16EEENSS_INS5_IJSB_SG_EEENS5_IJSG_SC_EEEEEEEvNS4_8identityENS4_28SM100_TMA_2SM_LOAD_MULTICASTES19_vS1A_EENS_8epilogue10collective18CollectiveEpilogueINS1D_23Sm100TmaWarpSpecializedILi4ELi2ELi16ELb1ELb0EEEJNS5_IJNSA_ILi64EEESF_SG_EEENS5_IJNSS_IS1I_SC_EENSS_INS5_IJNSA_ILi16EEENSA_ILi2EEEEEENS5_IJSC_S1I_EEEEEEEESI_SJ_SI_SJ_NS1D_6fusion15FusionCallbacksIS1H_NS1R_17LinearCombinationISI_fSI_fLNS_15FloatRoundStyleE2EEES1J_S1Q_JEEENS4_5SM1004TMEM4LOAD26SM100_TMEM_LOAD_32dp32b16xENS4_13SM90_TMA_LOADENS11_INS12_ILi1ELi4ELi3EEES15_NSS_INS5_IJSB_S1L_EEENS5_IJS1L_SC_EEEEEEENS4_39AutoVectorizingCopyWithAssumedAlignmentILi128EEENS4_14SM90_TMA_STOREES26_S28_S28_EEEvvEEEEvNT_6ParamsE --------------------------
	.section	.nv.info._ZN7cutlass13device_kernelINS_4gemm6kernel13GemmUniversalIN4cute5tupleIJiiiiEEENS1_10collective13CollectiveMmaINS1_35MainloopSm100TmaUmmaWarpSpecializedILi26ELi2ELi4ENS5_IJNS4_1CILi8EEENSA_ILi1EEESC_EEEEENS5_IJNSA_ILi128EEESF_NSA_ILi32EEEEEENS_6half_tENS5_IJlSC_lEEESI_SJ_NS4_8TiledMMAINS4_8MMA_AtomIJNS4_26SM100_MMA_F16BF16_2x1SM_SSISI_SI_fLi128ELi128ELNS4_4UMMA5MajorE0ELSO_0ELNSN_7ScaleInE0ELSP_0EEEEEENS4_6LayoutINS5_IJSC_SC_SC_EEENS5_IJNSA_ILi0EEESU_SU_EEEEENS5_IJNS4_10UnderscoreESX_SX_EEEEENS4_18SM100_TMA_2SM_LOADENS4_14ComposedLayoutINS4_7SwizzleILi2ELi4ELi3EEENS4_18smem_ptr_flag_bitsILi16EEENSS_INS5_IJSB_SG_EEENS5_IJSG_SC_EEEEEEEvNS4_8identityENS4_28SM100_TMA_2SM_LOAD_MULTICASTES19_vS1A_EENS_8epilogue10collective18CollectiveEpilogueINS1D_23Sm100TmaWarpSpecializedILi4ELi2ELi16ELb1ELb0EEEJNS5_IJNSA_ILi64EEESF_SG_EEENS5_IJNSS_IS1I_SC_EENSS_INS5_IJNSA_ILi16EEENSA_ILi2EEEEEENS5_IJSC_S1I_EEEEEEEESI_SJ_SI_SJ_NS1D_6fusion15FusionCallbacksIS1H_NS1R_17LinearCombinationISI_fSI_fLNS_15FloatRoundStyleE2EEES1J_S1Q_JEEENS4_5SM1004TMEM4LOAD26SM100_TMEM_LOAD_32dp32b16xENS4_13SM90_TMA_LOADENS11_INS12_ILi1ELi4ELi3EEES15_NSS_INS5_IJSB_S1L_EEENS5_IJS1L_SC_EEEEEEENS4_39AutoVectorizingCopyWithAssumedAlignmentILi128EEENS4_14SM90_TMA_STOREES26_S28_S28_EEEvvEEEEvNT_6ParamsE,"",@"SHT_CUDA_INFO"
	.sectionflags	@""
	.align	4


	//----- nvinfo : EIATTR_CUDA_API_VERSION
	.align		4
        /*0000*/ 	.byte	0x04, 0x37
        /*0002*/ 	.short	(.L_31 - .L_30)
.L_30:
        /*0004*/ 	.word	0x00000082


	//----- nvinfo : EIATTR_KPARAM_INFO
	.align		4
.L_31:
        /*0008*/ 	.byte	0x04, 0x17
        /*000a*/ 	.short	(.L_33 - .L_32)
.L_32:
        /*000c*/ 	.word	0x00000000
        /*0010*/ 	.short	0x0000
        /*0012*/ 	.short	0x0000
        /*0014*/ 	.byte	0x00, 0xf0, 0x01, 0x20


	//----- nvinfo : EIATTR_AT_ENTRY_FRAGMENTS
	.align		4
.L_33:
        /*0018*/ 	.byte	0x04, 0x4f
        /*001a*/ 	.short	(.L_35 - .L_34)


	//   ....[0]....
.L_34:
        /*001c*/ 	.word	0x00000007


	//----- nvinfo : EIATTR_RESERVED_SMEM_USED
	.align		4
.L_35:
        /*0020*/ 	.byte	0x01, 0x41
	.zero		2


	//----- nvinfo : EIATTR_SPARSE_MMA_MASK
	.align		4
        /*0024*/ 	.byte	0x03, 0x50
        /*0026*/ 	.short	0x0000


	//----- nvinfo : EIATTR_TCGEN05_2CTA_USED
	.align		4
        /*0028*/ 	.byte	0x01, 0x52
	.zero		2


	//----- nvinfo : EIATTR_MAXREG_COUNT
	.align		4
        /*002c*/ 	.byte	0x03, 0x1b
        /*002e*/ 	.short	0x00ff


	//----- nvinfo : EIATTR_NUM_BARRIERS
	.align		4
        /*0030*/ 	.byte	0x02, 0x4c
        /*0032*/ 	.byte	0x07
	.zero		1


	//----- nvinfo : EIATTR_EXTERNS
	.align		4
        /*0034*/ 	.byte	0x04, 0x0f
        /*0036*/ 	.short	(.L_37 - .L_36)


	//   ....[0]....
	.align		4
.L_36:
        /*0038*/ 	.word	index@(__assertfail)


	//----- nvinfo : EIATTR_MERCURY_ISA_VERSION
	.align		4
.L_37:
        /*003c*/ 	.byte	0x03, 0x5f
        /*003e*/ 	.short	0x0101


	//----- nvinfo : EIATTR_INT_WARP_WIDE_INSTR_OFFSETS
	.align		4
        /*0040*/ 	.byte	0x04, 0x31
        /*0042*/ 	.short	(.L_39 - .L_38)


	//   ....[0]....
.L_38:
        /*0044*/ 	.word	0x00001060


	//   ....[1]....
        /*0048*/ 	.word	0x00001100


	//   ....[2]....
        /*004c*/ 	.word	0x000051a0


	//   ....[3]....
        /*0050*/ 	.word	0x000051d0


	//   ....[4]....
        /*0054*/ 	.word	0x000051f0


	//   ....[5]....
        /*0058*/ 	.word	0x00005db0


	//   ....[6]....
        /*005c*/ 	.word	0x00005e50


	//   ....[7]....
        /*0060*/ 	.word	0x00005f00


	//   ....[8]....
        /*0064*/ 	.word	0x00005f80


	//   ....[9]....
        /*0068*/ 	.word	0x00006030


	//   ....[10]....
        /*006c*/ 	.word	0x000060e0


	//   ....[11]....
        /*0070*/ 	.word	0x00006160


	//   ....[12]....
        /*0074*/ 	.word	0x00006220


	//   ....[13]....
        /*0078*/ 	.word	0x000062e0


	//   ....[14]....
        /*007c*/ 	.word	0x00006390


	//   ....[15]....
        /*0080*/ 	.word	0x00006480


	//   ....[16]....
        /*0084*/ 	.word	0x00006560


	//----- nvinfo : EIATTR_COOP_GROUP_MASK_REGIDS
	.align		4
.L_39:
        /*0088*/ 	.byte	0x04, 0x29
        /*008a*/ 	.short	(.L_41 - .L_40)


	//   ....[0]....
.L_40:
        /*008c*/ 	.word	0xffffffff


	//   ....[1]....
        /*0090*/ 	.word	0xffffffff


	//   ....[2]....
        /*0094*/ 	.word	0xffffffff


	//   ....[3]....
        /*0098*/ 	.word	0xffffffff


	//   ....[4]....
        /*009c*/ 	.word	0xffffffff


	//   ....[5]....
        /*00a0*/ 	.word	0xffffffff


	//   ....[6]....
        /*00a4*/ 	.word	0xffffffff


	//   ....[7]....
        /*00a8*/ 	.word	0xffffffff


	//   ....[8]....
        /*00ac*/ 	.word	0xffffffff


	//   ....[9]....
        /*00b0*/ 	.word	0xffffffff


	//   ....[10]....
        /*00b4*/ 	.word	0xffffffff


	//   ....[11]....
        /*00b8*/ 	.word	0xffffffff


	//   ....[12]....
        /*00bc*/ 	.word	0xffffffff


	//   ....[13]....
        /*00c0*/ 	.word	0xffffffff


	//----- nvinfo : EIATTR_COOP_GROUP_INSTR_OFFSETS
	.align		4
.L_41:
        /*00c4*/ 	.byte	0x04, 0x28
        /*00c6*/ 	.short	(.L_43 - .L_42)


	//   ....[0]....
.L_42:
        /*00c8*/ 	.word	0x000000b0


	//   ....[1]....
        /*00cc*/ 	.word	0x00000520


	//   ....[2]....
        /*00d0*/ 	.word	0x000009d0


	//   ....[3]....
        /*00d4*/ 	.word	0x00000b60


	//   ....[4]....
        /*00d8*/ 	.word	0x00000c50


	//   ....[5]....
        /*00dc*/ 	.word	0x00000db0


	//   ....[6]....
        /*00e0*/ 	.word	0x00000f40


	//   ....[7]....
        /*00e4*/ 	.word	0x00001180


	//   ....[8]....
        /*00e8*/ 	.word	0x00002550


	//   ....[9]....
        /*00ec*/ 	.word	0x00004060


	//   ....[10]....
        /*00f0*/ 	.word	0x00004530


	//   ....[11]....
        /*00f4*/ 	.word	0x00004560


	//   ....[12]....
        /*00f8*/ 	.word	0x000050a0


	//   ....[13]....
        /*00fc*/ 	.word	0x000052b0


	//----- nvinfo : EIATTR_VRC_CTA_INIT_COUNT
	.align		4
.L_43:
        /*0100*/ 	.byte	0x02, 0x4a
        /*0102*/ 	.byte	0x80
	.zero		1


	//----- nvinfo : EIATTR_SYSCALL_OFFSETS
	.align		4
        /*0104*/ 	.byte	0x04, 0x46
        /*0106*/ 	.short	(.L_45 - .L_44)


	//   ....[0]....
.L_44:
        /*0108*/ 	.word	0x000070f0


	//   ....[1]....
        /*010c*/ 	.word	0x000071e0


	//   ....[2]....
        /*0110*/ 	.word	0x00007980


	//   ....[3]....
        /*0114*/ 	.word	0x000082b0


	//   ....[4]....
        /*0118*/ 	.word	0x00008b80


	//   ....[5]....
        /*011c*/ 	.word	0x00009450


	//----- nvinfo : EIATTR_MBARRIER_INSTR_OFFSETS
	.align		4
.L_45:
        /*0120*/ 	.byte	0x04, 0x39
        /*0122*/ 	.short	(.L_47 - .L_46)


	//   ....[0]....
.L_46:
        /*0124*/ 	.word	0x00000670
        /*0128*/ 	.word	0x000000ff
        /*012c*/ 	.word	0x00000000
        /*0130*/ 	.short	0x0100
        /*0132*/ 	.byte	0x04
	.zero		1


	//   ....[1]....
        /*0134*/ 	.word	0x00000680
        /*0138*/ 	.word	0x000000ff
        /*013c*/ 	.word	0x000000d0
        /*0140*/ 	.short	0x0100
        /*0142*/ 	.byte	0x04
	.zero		1


	//   ....[2]....
        /*0144*/ 	.word	0x00000690
        /*0148*/ 	.word	0x000000ff
        /*014c*/ 	.word	0x00000008
        /*0150*/ 	.short	0x0100
        /*0152*/ 	.byte	0x04
	.zero		1


	//   ....[3]....
        /*0154*/ 	.word	0x000006a0
        /*0158*/ 	.word	0x000000ff
        /*015c*/ 	.word	0x000000d8
        /*0160*/ 	.short	0x0100
        /*0162*/ 	.byte	0x04
	.zero		1


	//   ....[4]....
        /*0164*/ 	.word	0x000006b0
        /*0168*/ 	.word	0x000000ff
        /*016c*/ 	.word	0x00000010
        /*0170*/ 	.short	0x0100
        /*0172*/ 	.byte	0x04
	.zero		1


	//   ....[5]....
        /*0174*/ 	.word	0x000006c0
        /*0178*/ 	.word	0x000000ff
        /*017c*/ 	.word	0x000000e0
        /*0180*/ 	.short	0x0100
        /*0182*/ 	.byte	0x04
	.zero		1


	//   ....[6]....
        /*0184*/ 	.word	0x000006d0
        /*0188*/ 	.word	0x000000ff
        /*018c*/ 	.word	0x00000018
        /*0190*/ 	.short	0x0100
        /*0192*/ 	.byte	0x04
	.zero		1


	//   ....[7]....
        /*0194*/ 	.word	0x000006e0
        /*0198*/ 	.word	0x000000ff
        /*019c*/ 	.word	0x000000e8
        /*01a0*/ 	.short	0x0100
        /*01a2*/ 	.byte	0x04
	.zero		1


	//   ....[8]....
        /*01a4*/ 	.word	0x000006f0
        /*01a8*/ 	.word	0x000000ff
        /*01ac*/ 	.word	0x00000020
        /*01b0*/ 	.short	0x0100
        /*01b2*/ 	.byte	0x04
	.zero		1


	//   ....[9]....
        /*01b4*/ 	.word	0x00000700
        /*01b8*/ 	.word	0x000000ff
        /*01bc*/ 	.word	0x000000f0
        /*01c0*/ 	.short	0x0100
        /*01c2*/ 	.byte	0x04
	.zero		1


	//   ....[10]....
        /*01c4*/ 	.word	0x00000710
        /*01c8*/ 	.word	0x000000ff
        /*01cc*/ 	.word	0x00000028
        /*01d0*/ 	.short	0x0100
        /*01d2*/ 	.byte	0x04
	.zero		1


	//   ....[11]....
        /*01d4*/ 	.word	0x00000720
        /*01d8*/ 	.word	0x000000ff
        /*01dc*/ 	.word	0x000000f8
        /*01e0*/ 	.short	0x0100
        /*01e2*/ 	.byte	0x04
	.zero		1


	//   ....[12]....
        /*01e4*/ 	.word	0x00000730
        /*01e8*/ 	.word	0x000000ff
        /*01ec*/ 	.word	0x00000030
        /*01f0*/ 	.short	0x0100
        /*01f2*/ 	.byte	0x04
	.zero		1


	//   ....[13]....
        /*01f4*/ 	.word	0x00000740
        /*01f8*/ 	.word	0x000000ff
        /*01fc*/ 	.word	0x00000100
        /*0200*/ 	.short	0x0100
        /*0202*/ 	.byte	0x04
	.zero		1


	//   ....[14]....
        /*0204*/ 	.word	0x00000750
        /*0208*/ 	.word	0x000000ff
        /*020c*/ 	.word	0x00000038
        /*0210*/ 	.short	0x0100
        /*0212*/ 	.byte	0x04
	.zero		1


	//   ....[15]....
        /*0214*/ 	.word	0x00000760
        /*0218*/ 	.word	0x000000ff
        /*021c*/ 	.word	0x00000108
        /*0220*/ 	.short	0x0100
        /*0222*/ 	.byte	0x04
	.zero		1


	//   ....[16]....
        /*0224*/ 	.word	0x00000770
        /*0228*/ 	.word	0x000000ff
        /*022c*/ 	.word	0x00000040
        /*0230*/ 	.short	0x0100
        /*0232*/ 	.byte	0x04
	.zero		1


	//   ....[17]....
        /*0234*/ 	.word	0x00000780
        /*0238*/ 	.word	0x000000ff
        /*023c*/ 	.word	0x00000110
        /*0240*/ 	.short	0x0100
        /*0242*/ 	.byte	0x04
	.zero		1


	//   ....[18]....
        /*0244*/ 	.word	0x00000790
        /*0248*/ 	.word	0x000000ff
        /*024c*/ 	.word	0x00000048
        /*0250*/ 	.short	0x0100
        /*0252*/ 	.byte	0x04
	.zero		1


	//   ....[19]....
        /*0254*/ 	.word	0x000007a0
        /*0258*/ 	.word	0x000000ff
        /*025c*/ 	.word	0x00000118
        /*0260*/ 	.short	0x0100
        /*0262*/ 	.byte	0x04
	.zero		1


	//   ....[20]....
        /*0264*/ 	.word	0x000007b0
        /*0268*/ 	.word	0x000000ff
        /*026c*/ 	.word	0x00000050
        /*0270*/ 	.short	0x0100
        /*0272*/ 	.byte	0x04
	.zero		1


	//   ....[21]....
        /*0274*/ 	.word	0x000007c0
        /*0278*/ 	.word	0x000000ff
        /*027c*/ 	.word	0x00000120
        /*0280*/ 	.short	0x0100
        /*0282*/ 	.byte	0x04
	.zero		1


	//   ....[22]....
        /*0284*/ 	.word	0x000007d0
        /*0288*/ 	.word	0x000000ff
        /*028c*/ 	.word	0x00000058
        /*0290*/ 	.short	0x0100
        /*0292*/ 	.byte	0x04
	.zero		1


	//   ....[23]....
        /*0294*/ 	.word	0x000007e0
        /*0298*/ 	.word	0x000000ff
        /*029c*/ 	.word	0x00000128
        /*02a0*/ 	.short	0x0100
        /*02a2*/ 	.byte	0x04
	.zero		1


	//   ....[24]....
        /*02a4*/ 	.word	0x000007f0
        /*02a8*/ 	.word	0x000000ff
        /*02ac*/ 	.word	0x00000060
        /*02b0*/ 	.short	0x0100
        /*02b2*/ 	.byte	0x04
	.zero		1


	//   ....[25]....
        /*02b4*/ 	.word	0x00000800
        /*02b8*/ 	.word	0x000000ff
        /*02bc*/ 	.word	0x00000130
        /*02c0*/ 	.short	0x0100
        /*02c2*/ 	.byte	0x04
	.zero		1


	//   ....[26]....
        /*02c4*/ 	.word	0x00000810
        /*02c8*/ 	.word	0x000000ff
        /*02cc*/ 	.word	0x00000068
        /*02d0*/ 	.short	0x0100
        /*02d2*/ 	.byte	0x04
	.zero		1


	//   ....[27]....
        /*02d4*/ 	.word	0x00000820
        /*02d8*/ 	.word	0x000000ff
        /*02dc*/ 	.word	0x00000138
        /*02e0*/ 	.short	0x0100
        /*02e2*/ 	.byte	0x04
	.zero		1


	//   ....[28]....
        /*02e4*/ 	.word	0x00000830
        /*02e8*/ 	.word	0x000000ff
        /*02ec*/ 	.word	0x00000070
        /*02f0*/ 	.short	0x0100
        /*02f2*/ 	.byte	0x04
	.zero		1


	//   ....[29]....
        /*02f4*/ 	.word	0x00000840
        /*02f8*/ 	.word	0x000000ff
        /*02fc*/ 	.word	0x00000140
        /*0300*/ 	.short	0x0100
        /*0302*/ 	.byte	0x04
	.zero		1


	//   ....[30]....
        /*0304*/ 	.word	0x00000850
        /*0308*/ 	.word	0x000000ff
        /*030c*/ 	.word	0x00000078
        /*0310*/ 	.short	0x0100
        /*0312*/ 	.byte	0x04
	.zero		1


	//   ....[31]....
        /*0314*/ 	.word	0x00000860
        /*0318*/ 	.word	0x000000ff
        /*031c*/ 	.word	0x00000148
        /*0320*/ 	.short	0x0100
        /*0322*/ 	.byte	0x04
	.zero		1


	//   ....[32]....
        /*0324*/ 	.word	0x00000870
        /*0328*/ 	.word	0x000000ff
        /*032c*/ 	.word	0x00000080
        /*0330*/ 	.short	0x0100
        /*0332*/ 	.byte	0x04
	.zero		1


	//   ....[33]....
        /*0334*/ 	.word	0x00000880
        /*0338*/ 	.word	0x000000ff
        /*033c*/ 	.word	0x00000150
        /*0340*/ 	.short	0x0100
        /*0342*/ 	.byte	0x04
	.zero		1


	//   ....[34]....
        /*0344*/ 	.word	0x00000890
        /*0348*/ 	.word	0x000000ff
        /*034c*/ 	.word	0x00000088
        /*0350*/ 	.short	0x0100
        /*0352*/ 	.byte	0x04
	.zero		1


	//   ....[35]....
        /*0354*/ 	.word	0x000008a0
        /*0358*/ 	.word	0x000000ff
        /*035c*/ 	.word	0x00000158
        /*0360*/ 	.short	0x0100
        /*0362*/ 	.byte	0x04
	.zero		1


	//   ....[36]....
        /*0364*/ 	.word	0x000008b0
        /*0368*/ 	.word	0x000000ff
        /*036c*/ 	.word	0x00000090
        /*0370*/ 	.short	0x0100
        /*0372*/ 	.byte	0x04
	.zero		1


	//   ....[37]....
        /*0374*/ 	.word	0x000008c0
        /*0378*/ 	.word	0x000000ff
        /*037c*/ 	.word	0x00000160
        /*0380*/ 	.short	0x0100
        /*0382*/ 	.byte	0x04
	.zero		1


	//   ....[38]....
        /*0384*/ 	.word	0x000008d0
        /*0388*/ 	.word	0x000000ff
        /*038c*/ 	.word	0x00000098
        /*0390*/ 	.short	0x0100
        /*0392*/ 	.byte	0x04
	.zero		1


	//   ....[39]....
        /*0394*/ 	.word	0x000008e0
        /*0398*/ 	.word	0x000000ff
        /*039c*/ 	.word	0x00000168
        /*03a0*/ 	.short	0x0100
        /*03a2*/ 	.byte	0x04
	.zero		1


	//   ....[40]....
        /*03a4*/ 	.word	0x000008f0
        /*03a8*/ 	.word	0x000000ff
        /*03ac*/ 	.word	0x000000a0
        /*03b0*/ 	.short	0x0100
        /*03b2*/ 	.byte	0x04
	.zero		1


	//   ....[41]....
        /*03b4*/ 	.word	0x00000900
        /*03b8*/ 	.word	0x000000ff
        /*03bc*/ 	.word	0x00000170
        /*03c0*/ 	.short	0x0100
        /*03c2*/ 	.byte	0x04
	.zero		1


	//   ....[42]....
        /*03c4*/ 	.word	0x00000910
        /*03c8*/ 	.word	0x000000ff
        /*03cc*/ 	.word	0x000000a8
        /*03d0*/ 	.short	0x0100
        /*03d2*/ 	.byte	0x04
	.zero		1


	//   ....[43]....
        /*03d4*/ 	.word	0x00000920
        /*03d8*/ 	.word	0x000000ff
        /*03dc*/ 	.word	0x00000178
        /*03e0*/ 	.short	0x0100
        /*03e2*/ 	.byte	0x04
	.zero		1


	//   ....[44]....
        /*03e4*/ 	.word	0x00000930
        /*03e8*/ 	.word	0x000000ff
        /*03ec*/ 	.word	0x000000b0
        /*03f0*/ 	.short	0x0100
        /*03f2*/ 	.byte	0x04
	.zero		1


	//   ....[45]....
        /*03f4*/ 	.word	0x00000940
        /*03f8*/ 	.word	0x000000ff
        /*03fc*/ 	.word	0x00000180
        /*0400*/ 	.short	0x0100
        /*0402*/ 	.byte	0x04
	.zero		1


	//   ....[46]....
        /*0404*/ 	.word	0x00000950
        /*0408*/ 	.word	0x000000ff
        /*040c*/ 	.word	0x000000b8
        /*0410*/ 	.short	0x0100
        /*0412*/ 	.byte	0x04
	.zero		1


	//   ....[47]....
        /*0414*/ 	.word	0x00000960
        /*0418*/ 	.word	0x000000ff
        /*041c*/ 	.word	0x00000188
        /*0420*/ 	.short	0x0100
        /*0422*/ 	.byte	0x04
	.zero		1


	//   ....[48]....
        /*0424*/ 	.word	0x00000970
        /*0428*/ 	.word	0x000000ff
        /*042c*/ 	.word	0x000000c0
        /*0430*/ 	.short	0x0100
        /*0432*/ 	.byte	0x04
	.zero		1


	//   ....[49]....
        /*0434*/ 	.word	0x00000980
        /*0438*/ 	.word	0x000000ff
        /*043c*/ 	.word	0x00000190
        /*0440*/ 	.short	0x0100
        /*0442*/ 	.byte	0x04
	.zero		1


	//   ....[50]....
        /*0444*/ 	.word	0x00000990
        /*0448*/ 	.word	0x000000ff
        /*044c*/ 	.word	0x000000c8
        /*0450*/ 	.short	0x0100
        /*0452*/ 	.byte	0x04
	.zero		1


	//   ....[51]....
        /*0454*/ 	.word	0x000009a0
        /*0458*/ 	.word	0x000000ff
        /*045c*/ 	.word	0x00000198
        /*0460*/ 	.short	0x0100
        /*0462*/ 	.byte	0x04
	.zero		1


	//   ....[52]....
        /*0464*/ 	.word	0x00000ad0
        /*0468*/ 	.word	0x000000ff
        /*046c*/ 	.word	0x000001a0
        /*0470*/ 	.short	0x0100
        /*0472*/ 	.byte	0x04
	.zero		1


	//   ....[53]....
        /*0474*/ 	.word	0x00000ae0
        /*0478*/ 	.word	0x000000ff
        /*047c*/ 	.word	0x000001c0
        /*0480*/ 	.short	0x0100
        /*0482*/ 	.byte	0x04
	.zero		1


	//   ....[54]....
        /*0484*/ 	.word	0x00000af0
        /*0488*/ 	.word	0x000000ff
        /*048c*/ 	.word	0x000001a8
        /*0490*/ 	.short	0x0100
        /*0492*/ 	.byte	0x04
	.zero		1


	//   ....[55]....
        /*0494*/ 	.word	0x00000b00
        /*0498*/ 	.word	0x000000ff
        /*049c*/ 	.word	0x000001c8
        /*04a0*/ 	.short	0x0100
        /*04a2*/ 	.byte	0x04
	.zero		1


	//   ....[56]....
        /*04a4*/ 	.word	0x00000b10
        /*04a8*/ 	.word	0x000000ff
        /*04ac*/ 	.word	0x000001b0
        /*04b0*/ 	.short	0x0100
        /*04b2*/ 	.byte	0x04
	.zero		1


	//   ....[57]....
        /*04b4*/ 	.word	0x00000b20
        /*04b8*/ 	.word	0x000000ff
        /*04bc*/ 	.word	0x000001d0
        /*04c0*/ 	.short	0x0100
        /*04c2*/ 	.byte	0x04
	.zero		1


	//   ....[58]....
        /*04c4*/ 	.word	0x00000b30
        /*04c8*/ 	.word	0x000000ff
        /*04cc*/ 	.word	0x000001b8
        /*04d0*/ 	.short	0x0100
        /*04d2*/ 	.byte	0x04
	.zero		1


	//   ....[59]....
        /*04d4*/ 	.word	0x00000b40
        /*04d8*/ 	.word	0x000000ff
        /*04dc*/ 	.word	0x000001d8
        /*04e0*/ 	.short	0x0100
        /*04e2*/ 	.byte	0x04
	.zero		1


	//   ....[60]....
        /*04e4*/ 	.word	0x00000c20
        /*04e8*/ 	.word	0x000000ff
        /*04ec*/ 	.word	0x000001e0
        /*04f0*/ 	.short	0x0100
        /*04f2*/ 	.byte	0x06
	.zero		1


	//   ....[61]....
        /*04f4*/ 	.word	0x00000c30
        /*04f8*/ 	.word	0x000000ff
        /*04fc*/ 	.word	0x000001e8
        /*0500*/ 	.short	0x0100
        /*0502*/ 	.byte	0x06
	.zero		1


	//   ....[62]....
        /*0504*/ 	.word	0x00000d60
        /*0508*/ 	.word	0x000000ff
        /*050c*/ 	.word	0x000001f0
        /*0510*/ 	.short	0x0100
        /*0512*/ 	.byte	0x06
	.zero		1


	//   ....[63]....
        /*0514*/ 	.word	0x00000d70
        /*0518*/ 	.word	0x000000ff
        /*051c*/ 	.word	0x00000200
        /*0520*/ 	.short	0x0100
        /*0522*/ 	.byte	0x06
	.zero		1


	//   ....[64]....
        /*0524*/ 	.word	0x00000d80
        /*0528*/ 	.word	0x000000ff
        /*052c*/ 	.word	0x000001f8
        /*0530*/ 	.short	0x0100
        /*0532*/ 	.byte	0x06
	.zero		1


	//   ....[65]....
        /*0534*/ 	.word	0x00000d90
        /*0538*/ 	.word	0x000000ff
        /*053c*/ 	.word	0x00000208
        /*0540*/ 	.short	0x0100
        /*0542*/ 	.byte	0x06
	.zero		1


	//   ....[66]....
        /*0544*/ 	.word	0x00000eb0
        /*0548*/ 	.word	0x000000ff
        /*054c*/ 	.word	0x00000210
        /*0550*/ 	.short	0x0100
        /*0552*/ 	.byte	0x04
	.zero		1


	//   ....[67]....
        /*0554*/ 	.word	0x00000ec0
        /*0558*/ 	.word	0x000000ff
        /*055c*/ 	.word	0x00000230
        /*0560*/ 	.short	0x0100
        /*0562*/ 	.byte	0x04
	.zero		1


	//   ....[68]....
        /*0564*/ 	.word	0x00000ed0
        /*0568*/ 	.word	0x000000ff
        /*056c*/ 	.word	0x00000218
        /*0570*/ 	.short	0x0100
        /*0572*/ 	.byte	0x04
	.zero		1


	//   ....[69]....
        /*0574*/ 	.word	0x00000ee0
        /*0578*/ 	.word	0x000000ff
        /*057c*/ 	.word	0x00000238
        /*0580*/ 	.short	0x0100
        /*0582*/ 	.byte	0x04
	.zero		1


	//   ....[70]....
        /*0584*/ 	.word	0x00000ef0
        /*0588*/ 	.word	0x000000ff
        /*058c*/ 	.word	0x00000220
        /*0590*/ 	.short	0x0100
        /*0592*/ 	.byte	0x04
	.zero		1


	//   ....[71]....
        /*0594*/ 	.word	0x00000f00
        /*0598*/ 	.word	0x000000ff
        /*059c*/ 	.word	0x00000240
        /*05a0*/ 	.short	0x0100
        /*05a2*/ 	.byte	0x04
	.zero		1


	//   ....[72]....
        /*05a4*/ 	.word	0x00000f10
        /*05a8*/ 	.word	0x000000ff
        /*05ac*/ 	.word	0x00000228
        /*05b0*/ 	.short	0x0100
        /*05b2*/ 	.byte	0x04
	.zero		1


	//   ....[73]....
        /*05b4*/ 	.word	0x00000f20
        /*05b8*/ 	.word	0x000000ff
        /*05bc*/ 	.word	0x00000248
        /*05c0*/ 	.short	0x0100
        /*05c2*/ 	.byte	0x04
	.zero		1


	//   ....[74]....
        /*05c4*/ 	.word	0x00001010
        /*05c8*/ 	.word	0x000000ff
        /*05cc*/ 	.word	0x00000250
        /*05d0*/ 	.short	0x0100
        /*05d2*/ 	.byte	0x04
	.zero		1


	//   ....[75]....
        /*05d4*/ 	.word	0x00001020
        /*05d8*/ 	.word	0x000000ff
        /*05dc*/ 	.word	0x00000260
        /*05e0*/ 	.short	0x0100
        /*05e2*/ 	.byte	0x04
	.zero		1


	//   ....[76]....
        /*05e4*/ 	.word	0x00001030
        /*05e8*/ 	.word	0x000000ff
        /*05ec*/ 	.word	0x00000258
        /*05f0*/ 	.short	0x0100
        /*05f2*/ 	.byte	0x04
	.zero		1


	//   ....[77]....
        /*05f4*/ 	.word	0x00001040
        /*05f8*/ 	.word	0x000000ff
        /*05fc*/ 	.word	0x00000268
        /*0600*/ 	.short	0x0100
        /*0602*/ 	.byte	0x04
	.zero		1


	//   ....[78]....
        /*0604*/ 	.word	0x00001140
        /*0608*/ 	.word	0x000000ff
        /*060c*/ 	.word	0x00000270
        /*0610*/ 	.short	0x0100
        /*0612*/ 	.byte	0x06
	.zero		1


	//   ....[79]....
        /*0614*/ 	.word	0x00001d60
        /*0618*/ 	.word	0x00000000
        /*061c*/ 	.word	0x00000260
        /*0620*/ 	.short	0x010a
        /*0622*/ 	.byte	0xff
	.zero		1


	//   ....[80]....
        /*0624*/ 	.word	0x00001d90
        /*0628*/ 	.word	0x00000000
        /*062c*/ 	.word	0x00000250
        /*0630*/ 	.short	0x0101
        /*0632*/ 	.byte	0xff
	.zero		1


	//   ....[81]....
        /*0634*/ 	.word	0x00001e50
        /*0638*/ 	.word	0x000000ff
        /*063c*/ 	.word	0x000000d0
        /*0640*/ 	.short	0x010a
        /*0642*/ 	.byte	0x04
	.zero		1


	//   ....[82]....
        /*0644*/ 	.word	0x00001f10
        /*0648*/ 	.word	0x000000ff
        /*064c*/ 	.word	0x000000d0
        /*0650*/ 	.short	0x010a
        /*0652*/ 	.byte	0x21
	.zero		1


	//   ....[83]....
        /*0654*/ 	.word	0x000020e0
        /*0658*/ 	.word	0x000000ff
        /*065c*/ 	.word	0x000000d0
        /*0660*/ 	.short	0x010a
        /*0662*/ 	.byte	0x07
	.zero		1


	//   ....[84]....
        /*0664*/ 	.word	0x000021e0
        /*0668*/ 	.word	0x000000ff
        /*066c*/ 	.word	0x000001e8
        /*0670*/ 	.short	0x0101
        /*0672*/ 	.byte	0x06
	.zero		1


	//   ....[85]....
        /*0674*/ 	.word	0x00002200
        /*0678*/ 	.word	0x000000ff
        /*067c*/ 	.word	0x000000d0
        /*0680*/ 	.short	0x010a
        /*0682*/ 	.byte	0x04
	.zero		1


	//   ....[86]....
        /*0684*/ 	.word	0x00002280
        /*0688*/ 	.word	0x000000ff
        /*068c*/ 	.word	0x000000d0
        /*0690*/ 	.short	0x010a
        /*0692*/ 	.byte	0x11
	.zero		1


	//   ....[87]....
        /*0694*/ 	.word	0x00002410
        /*0698*/ 	.word	0x000000ff
        /*069c*/ 	.word	0x000000d0
        /*06a0*/ 	.short	0x010a
        /*06a2*/ 	.byte	0x08
	.zero		1


	//   ....[88]....
        /*06a4*/ 	.word	0x00002580
        /*06a8*/ 	.word	0x00000003
        /*06ac*/ 	.word	0x000001f0
        /*06b0*/ 	.short	0x010a
        /*06b2*/ 	.byte	0xff
	.zero		1


	//   ....[89]....
        /*06b4*/ 	.word	0x000026d0
        /*06b8*/ 	.word	0x00000000
        /*06bc*/ 	.word	0x00000000
        /*06c0*/ 	.short	0x0101
        /*06c2*/ 	.byte	0xff
	.zero		1


	//   ....[90]....
        /*06c4*/ 	.word	0x00002c80
        /*06c8*/ 	.word	0x000000ff
        /*06cc*/ 	.word	0x00000000
        /*06d0*/ 	.short	0x010a
        /*06d2*/ 	.byte	0x04
	.zero		1


	//   ....[91]....
        /*06d4*/ 	.word	0x00002d10
        /*06d8*/ 	.word	0x000000ff
        /*06dc*/ 	.word	0x00000000
        /*06e0*/ 	.short	0x010a
        /*06e2*/ 	.byte	0x05
	.zero		1


	//   ....[92]....
        /*06e4*/ 	.word	0x00002da0
        /*06e8*/ 	.word	0x000000ff
        /*06ec*/ 	.word	0x00000000
        /*06f0*/ 	.short	0x010a
        /*06f2*/ 	.byte	0x05
	.zero		1


	//   ....[93]....
        /*06f4*/ 	.word	0x00002e30
        /*06f8*/ 	.word	0x000000ff
        /*06fc*/ 	.word	0x00000000
        /*0700*/ 	.short	0x010a
        /*0702*/ 	.byte	0x05
	.zero		1


	//   ....[94]....
        /*0704*/ 	.word	0x00002ec0
        /*0708*/ 	.word	0x000000ff
        /*070c*/ 	.word	0x00000000
        /*0710*/ 	.short	0x010a
        /*0712*/ 	.byte	0x05
	.zero		1


	//   ....[95]....
        /*0714*/ 	.word	0x00002f50
        /*0718*/ 	.word	0x000000ff
        /*071c*/ 	.word	0x00000000
        /*0720*/ 	.short	0x010a
        /*0722*/ 	.byte	0x05
	.zero		1


	//   ....[96]....
        /*0724*/ 	.word	0x00002fe0
        /*0728*/ 	.word	0x000000ff
        /*072c*/ 	.word	0x00000000
        /*0730*/ 	.short	0x010a
        /*0732*/ 	.byte	0x05
	.zero		1


	//   ....[97]....
        /*0734*/ 	.word	0x00003070
        /*0738*/ 	.word	0x000000ff
        /*073c*/ 	.word	0x00000000
        /*0740*/ 	.short	0x010a
        /*0742*/ 	.byte	0x05
	.zero		1


	//   ....[98]....
        /*0744*/ 	.word	0x00003100
        /*0748*/ 	.word	0x000000ff
        /*074c*/ 	.word	0x00000000
        /*0750*/ 	.short	0x010a
        /*0752*/ 	.byte	0x05
	.zero		1


	//   ....[99]....
        /*0754*/ 	.word	0x00003190
        /*0758*/ 	.word	0x000000ff
        /*075c*/ 	.word	0x00000000
        /*0760*/ 	.short	0x010a
        /*0762*/ 	.byte	0x05
	.zero		1


	//   ....[100]....
        /*0764*/ 	.word	0x00003220
        /*0768*/ 	.word	0x000000ff
        /*076c*/ 	.word	0x00000000
        /*0770*/ 	.short	0x010a
        /*0772*/ 	.byte	0x05
	.zero		1


	//   ....[101]....
        /*0774*/ 	.word	0x000032b0
        /*0778*/ 	.word	0x000000ff
        /*077c*/ 	.word	0x00000000
        /*0780*/ 	.short	0x010a
        /*0782*/ 	.byte	0x05
	.zero		1


	//   ....[102]....
        /*0784*/ 	.word	0x00003340
        /*0788*/ 	.word	0x000000ff
        /*078c*/ 	.word	0x00000000
        /*0790*/ 	.short	0x010a
        /*0792*/ 	.byte	0x05
	.zero		1


	//   ....[103]....
        /*0794*/ 	.word	0x000033d0
        /*0798*/ 	.word	0x000000ff
        /*079c*/ 	.word	0x00000000
        /*07a0*/ 	.short	0x010a
        /*07a2*/ 	.byte	0x05
	.zero		1


	//   ....[104]....
        /*07a4*/ 	.word	0x00003460
        /*07a8*/ 	.word	0x000000ff
        /*07ac*/ 	.word	0x00000000
        /*07b0*/ 	.short	0x010a
        /*07b2*/ 	.byte	0x05
	.zero		1


	//   ....[105]....
        /*07b4*/ 	.word	0x000034f0
        /*07b8*/ 	.word	0x000000ff
        /*07bc*/ 	.word	0x00000000
        /*07c0*/ 	.short	0x010a
        /*07c2*/ 	.byte	0x05
	.zero		1


	//   ....[106]....
        /*07c4*/ 	.word	0x00003580
        /*07c8*/ 	.word	0x000000ff
        /*07cc*/ 	.word	0x00000000
        /*07d0*/ 	.short	0x010a
        /*07d2*/ 	.byte	0x05
	.zero		1


	//   ....[107]....
        /*07d4*/ 	.word	0x00003610
        /*07d8*/ 	.word	0x000000ff
        /*07dc*/ 	.word	0x00000000
        /*07e0*/ 	.short	0x010a
        /*07e2*/ 	.byte	0x05
	.zero		1


	//   ....[108]....
        /*07e4*/ 	.word	0x000036a0
        /*07e8*/ 	.word	0x000000ff
        /*07ec*/ 	.word	0x00000000
        /*07f0*/ 	.short	0x010a
        /*07f2*/ 	.byte	0x05
	.zero		1


	//   ....[109]....
        /*07f4*/ 	.word	0x00003730
        /*07f8*/ 	.word	0x000000ff
        /*07fc*/ 	.word	0x00000000
        /*0800*/ 	.short	0x010a
        /*0802*/ 	.byte	0x05
	.zero		1


	//   ....[110]....
        /*0804*/ 	.word	0x000037c0
        /*0808*/ 	.word	0x000000ff
        /*080c*/ 	.word	0x00000000
        /*0810*/ 	.short	0x010a
        /*0812*/ 	.byte	0x05
	.zero		1


	//   ....[111]....
        /*0814*/ 	.word	0x00003850
        /*0818*/ 	.word	0x000000ff
        /*081c*/ 	.word	0x00000000
        /*0820*/ 	.short	0x010a
        /*0822*/ 	.byte	0x05
	.zero		1


	//   ....[112]....
        /*0824*/ 	.word	0x000038e0
        /*0828*/ 	.word	0x000000ff
        /*082c*/ 	.word	0x00000000
        /*0830*/ 	.short	0x010a
        /*0832*/ 	.byte	0x05
	.zero		1


	//   ....[113]....
        /*0834*/ 	.word	0x00003970
        /*0838*/ 	.word	0x000000ff
        /*083c*/ 	.word	0x00000000
        /*0840*/ 	.short	0x010a
        /*0842*/ 	.byte	0x05
	.zero		1


	//   ....[114]....
        /*0844*/ 	.word	0x00003a00
        /*0848*/ 	.word	0x000000ff
        /*084c*/ 	.word	0x00000000
        /*0850*/ 	.short	0x010a
        /*0852*/ 	.byte	0x05
	.zero		1


	//   ....[115]....
        /*0854*/ 	.word	0x00003aa0
        /*0858*/ 	.word	0x00000000
        /*085c*/ 	.word	0x00000000
        /*0860*/ 	.short	0x010a
        /*0862*/ 	.byte	0xff
	.zero		1


	//   ....[116]....
        /*0864*/ 	.word	0x00003bc0
        /*0868*/ 	.word	0x00000002
        /*086c*/ 	.word	0x00000250
        /*0870*/ 	.short	0x010a
        /*0872*/ 	.byte	0xff
	.zero		1


	//   ....[117]....
        /*0874*/ 	.word	0x00003c30
        /*0878*/ 	.word	0x00000002
        /*087c*/ 	.word	0x00000000
        /*0880*/ 	.short	0x0101
        /*0882*/ 	.byte	0xff
	.zero		1


	//   ....[118]....
        /*0884*/ 	.word	0x00003c50
        /*0888*/ 	.word	0x000000ff
        /*088c*/ 	.word	0x00000200
        /*0890*/ 	.short	0x010a
        /*0892*/ 	.byte	0x04
	.zero		1


	//   ....[119]....
        /*0894*/ 	.word	0x00003d70
        /*0898*/ 	.word	0x00000002
        /*089c*/ 	.word	0x000001f0
        /*08a0*/ 	.short	0x010a
        /*08a2*/ 	.byte	0xff
	.zero		1


	//   ....[120]....
        /*08a4*/ 	.word	0x00003e70
        /*08a8*/ 	.word	0x00000002
        /*08ac*/ 	.word	0x00000000
        /*08b0*/ 	.short	0x0101
        /*08b2*/ 	.byte	0xff
	.zero		1


	//   ....[121]....
        /*08b4*/ 	.word	0x00003f00
        /*08b8*/ 	.word	0x000000ff
        /*08bc*/ 	.word	0x00000200
        /*08c0*/ 	.short	0x0106
        /*08c2*/ 	.byte	0x04
	.zero		1


	//   ....[122]....
        /*08c4*/ 	.word	0x00003f20
        /*08c8*/ 	.word	0x000000ff
        /*08cc*/ 	.word	0x00000200
        /*08d0*/ 	.short	0x010a
        /*08d2*/ 	.byte	0x04
	.zero		1


	//   ....[123]....
        /*08d4*/ 	.word	0x00003fb0
        /*08d8*/ 	.word	0x000000ff
        /*08dc*/ 	.word	0x00000200
        /*08e0*/ 	.short	0x0106
        /*08e2*/ 	.byte	0x07
	.zero		1


	//   ....[124]....
        /*08e4*/ 	.word	0x00003ff0
        /*08e8*/ 	.word	0x00000000
        /*08ec*/ 	.word	0x00000200
        /*08f0*/ 	.short	0x010a
        /*08f2*/ 	.byte	0xff
	.zero		1


	//   ....[125]....
        /*08f4*/ 	.word	0x00004230
        /*08f8*/ 	.word	0x000000ff
        /*08fc*/ 	.word	0x00000008
        /*0900*/ 	.short	0x010a
        /*0902*/ 	.byte	0x05
	.zero		1


	//   ....[126]....
        /*0904*/ 	.word	0x00004250
        /*0908*/ 	.word	0x000000ff
        /*090c*/ 	.word	0x00000008
        /*0910*/ 	.short	0x010a
        /*0912*/ 	.byte	0x05
	.zero		1


	//   ....[127]....
        /*0914*/ 	.word	0x000043e0
        /*0918*/ 	.word	0x000000ff
        /*091c*/ 	.word	0x00000008
        /*0920*/ 	.short	0x010a
        /*0922*/ 	.byte	0x05
	.zero		1


	//   ....[128]....
        /*0924*/ 	.word	0x00004400
        /*0928*/ 	.word	0x000000ff
        /*092c*/ 	.word	0x00000008
        /*0930*/ 	.short	0x010a
        /*0932*/ 	.byte	0x05
	.zero		1


	//   ....[129]....
        /*0934*/ 	.word	0x000044c0
        /*0938*/ 	.word	0x000000ff
        /*093c*/ 	.word	0x00000000
        /*0940*/ 	.short	0x0101
        /*0942*/ 	.byte	0x04
	.zero		1


	//   ....[130]....
        /*0944*/ 	.word	0x000047c0
        /*0948*/ 	.word	0x00000000
        /*094c*/ 	.word	0x000001f0
        /*0950*/ 	.short	0x010a
        /*0952*/ 	.byte	0xff
	.zero		1


	//   ....[131]....
        /*0954*/ 	.word	0x00004880
        /*0958*/ 	.word	0x00000000
        /*095c*/ 	.word	0x00000000
        /*0960*/ 	.short	0x0101
        /*0962*/ 	.byte	0xff
	.zero		1


	//   ....[132]....
        /*0964*/ 	.word	0x00004940
        /*0968*/ 	.word	0x000000ff
        /*096c*/ 	.word	0x00000000
        /*0970*/ 	.short	0x010a
        /*0972*/ 	.byte	0x04
	.zero		1


	//   ....[133]....
        /*0974*/ 	.word	0x00004950
        /*0978*/ 	.word	0x000000ff
        /*097c*/ 	.word	0x00000230
        /*0980*/ 	.short	0x010a
        /*0982*/ 	.byte	0x17
	.zero		1


	//   ....[134]....
        /*0984*/ 	.word	0x00004a00
        /*0988*/ 	.word	0x000000ff
        /*098c*/ 	.word	0x00000000
        /*0990*/ 	.short	0x010a
        /*0992*/ 	.byte	0x05
	.zero		1


	//   ....[135]....
        /*0994*/ 	.word	0x00004b40
        /*0998*/ 	.word	0x000000ff
        /*099c*/ 	.word	0x00000000
        /*09a0*/ 	.short	0x010a
        /*09a2*/ 	.byte	0x04
	.zero		1


	//   ....[136]....
        /*09a4*/ 	.word	0x00004d90
        /*09a8*/ 	.word	0x000000ff
        /*09ac*/ 	.word	0x00000000
        /*09b0*/ 	.short	0x010a
        /*09b2*/ 	.byte	0x04
	.zero		1


	//   ....[137]....
        /*09b4*/ 	.word	0x00004e20
        /*09b8*/ 	.word	0x000000ff
        /*09bc*/ 	.word	0x00000000
        /*09c0*/ 	.short	0x010a
        /*09c2*/ 	.byte	0x05
	.zero		1


	//   ....[138]....
        /*09c4*/ 	.word	0x00004eb0
        /*09c8*/ 	.word	0x000000ff
        /*09cc*/ 	.word	0x00000000
        /*09d0*/ 	.short	0x010a
        /*09d2*/ 	.byte	0x05
	.zero		1


	//   ....[139]....
        /*09d4*/ 	.word	0x00004f50
        /*09d8*/ 	.word	0x00000000
        /*09dc*/ 	.word	0x00000000
        /*09e0*/ 	.short	0x010a
        /*09e2*/ 	.byte	0xff
	.zero		1


	//   ....[140]....
        /*09e4*/ 	.word	0x00004f90
        /*09e8*/ 	.word	0x00000000
        /*09ec*/ 	.word	0x00000000
        /*09f0*/ 	.short	0x010a
        /*09f2*/ 	.byte	0xff
	.zero		1


	//   ....[141]....
        /*09f4*/ 	.word	0x00005000
        /*09f8*/ 	.word	0x000000ff
        /*09fc*/ 	.word	0x00000000
        /*0a00*/ 	.short	0x0101
        /*0a02*/ 	.byte	0x04
	.zero		1


	//   ....[142]....
        /*0a04*/ 	.word	0x00005040
        /*0a08*/ 	.word	0x000000ff
        /*0a0c*/ 	.word	0x00000270
        /*0a10*/ 	.short	0x010a
        /*0a12*/ 	.byte	0x11
	.zero		1


	//   ....[143]....
        /*0a14*/ 	.word	0x00005090
        /*0a18*/ 	.word	0x000000ff
        /*0a1c*/ 	.word	0x00000000
        /*0a20*/ 	.short	0x0101
        /*0a22*/ 	.byte	0x04
	.zero		1


	//   ....[144]....
        /*0a24*/ 	.word	0x00005570
        /*0a28*/ 	.word	0x00000008
        /*0a2c*/ 	.word	0x000001f0
        /*0a30*/ 	.short	0x010a
        /*0a32*/ 	.byte	0xff
	.zero		1


	//   ....[145]....
        /*0a34*/ 	.word	0x000056e0
        /*0a38*/ 	.word	0x00000000
        /*0a3c*/ 	.word	0x00000000
        /*0a40*/ 	.short	0x0101
        /*0a42*/ 	.byte	0xff
	.zero		1


	//   ....[146]....
        /*0a44*/ 	.word	0x00005bc0
        /*0a48*/ 	.word	0x000000ff
        /*0a4c*/ 	.word	0x000001e8
        /*0a50*/ 	.short	0x010a
        /*0a52*/ 	.byte	0x15
	.zero		1


	//   ....[147]....
        /*0a54*/ 	.word	0x00005d50
        /*0a58*/ 	.word	0x000000ff
        /*0a5c*/ 	.word	0x000001c0
        /*0a60*/ 	.short	0x010a
        /*0a62*/ 	.byte	0x15
	.zero		1


	//   ....[148]....
        /*0a64*/ 	.word	0x00005f20
        /*0a68*/ 	.word	0x000000ff
        /*0a6c*/ 	.word	0x000001a0
        /*0a70*/ 	.short	0x010b
        /*0a72*/ 	.byte	0x15
	.zero		1


	//   ....[149]....
        /*0a74*/ 	.word	0x00005f40
        /*0a78*/ 	.word	0x000000ff
        /*0a7c*/ 	.word	0x00000000
        /*0a80*/ 	.short	0x0101
        /*0a82*/ 	.byte	0x04
	.zero		1


	//   ....[150]....
        /*0a84*/ 	.word	0x00005f50
        /*0a88*/ 	.word	0x000000ff
        /*0a8c*/ 	.word	0x000001c8
        /*0a90*/ 	.short	0x010a
        /*0a92*/ 	.byte	0x15
	.zero		1


	//   ....[151]....
        /*0a94*/ 	.word	0x00006100
        /*0a98*/ 	.word	0x000000ff
        /*0a9c*/ 	.word	0x000001a8
        /*0aa0*/ 	.short	0x010b
        /*0aa2*/ 	.byte	0x15
	.zero		1


	//   ....[152]....
        /*0aa4*/ 	.word	0x00006120
        /*0aa8*/ 	.word	0x000000ff
        /*0aac*/ 	.word	0x00000000
        /*0ab0*/ 	.short	0x0101
        /*0ab2*/ 	.byte	0x04
	.zero		1


	//   ....[153]....
        /*0ab4*/ 	.word	0x00006130
        /*0ab8*/ 	.word	0x000000ff
        /*0abc*/ 	.word	0x000001d0
        /*0ac0*/ 	.short	0x010a
        /*0ac2*/ 	.byte	0x15
	.zero		1


	//   ....[154]....
        /*0ac4*/ 	.word	0x00006300
        /*0ac8*/ 	.word	0x000000ff
        /*0acc*/ 	.word	0x000001b0
        /*0ad0*/ 	.short	0x010b
        /*0ad2*/ 	.byte	0x15
	.zero		1


	//   ....[155]....
        /*0ad4*/ 	.word	0x00006320
        /*0ad8*/ 	.word	0x000000ff
        /*0adc*/ 	.word	0x00000000
        /*0ae0*/ 	.short	0x0101
        /*0ae2*/ 	.byte	0x04
	.zero		1


	//   ....[156]....
        /*0ae4*/ 	.word	0x00006330
        /*0ae8*/ 	.word	0x000000ff
        /*0aec*/ 	.word	0x000001d8
        /*0af0*/ 	.short	0x010a
        /*0af2*/ 	.byte	0x15
	.zero		1


	//   ....[157]....
        /*0af4*/ 	.word	0x00006580
        /*0af8*/ 	.word	0x000000ff
        /*0afc*/ 	.word	0x000001b8
        /*0b00*/ 	.short	0x010b
        /*0b02*/ 	.byte	0x15
	.zero		1


	//   ....[158]....
        /*0b04*/ 	.word	0x00006590
        /*0b08*/ 	.word	0x000000ff
        /*0b0c*/ 	.word	0x00000000
        /*0b10*/ 	.short	0x0101
        /*0b12*/ 	.byte	0x34
	.zero		1


	//   ....[159]....
        /*0b14*/ 	.word	0x000065c0
        /*0b18*/ 	.word	0x000000ff
        /*0b1c*/ 	.word	0x000001c0
        /*0b20*/ 	.short	0x010a
        /*0b22*/ 	.byte	0x15
	.zero		1


	//   ....[160]....
        /*0b24*/ 	.word	0x000065e0
        /*0b28*/ 	.word	0x000000ff
        /*0b2c*/ 	.word	0x000001c8
        /*0b30*/ 	.short	0x010a
        /*0b32*/ 	.byte	0x15
	.zero		1


	//   ....[161]....
        /*0b34*/ 	.word	0x00006600
        /*0b38*/ 	.word	0x000000ff
        /*0b3c*/ 	.word	0x000001d0
        /*0b40*/ 	.short	0x010a
        /*0b42*/ 	.byte	0x15
	.zero		1


	//   ....[162]....
        /*0b44*/ 	.word	0x00006640
        /*0b48*/ 	.word	0x00000000
        /*0b4c*/ 	.word	0x000001d8
        /*0b50*/ 	.short	0x010a
        /*0b52*/ 	.byte	0xff
	.zero		1


	//   ....[163]....
        /*0b54*/ 	.word	0x00006980
        /*0b58*/ 	.word	0x00000003
        /*0b5c*/ 	.word	0x000001f0
        /*0b60*/ 	.short	0x010a
        /*0b62*/ 	.byte	0xff
	.zero		1


	//   ....[164]....
        /*0b64*/ 	.word	0x00006b00
        /*0b68*/ 	.word	0x00000000
        /*0b6c*/ 	.word	0x00000000
        /*0b70*/ 	.short	0x0101
        /*0b72*/ 	.byte	0xff
	.zero		1


	//   ....[165]....
        /*0b74*/ 	.word	0x00007640
        /*0b78*/ 	.word	0x000000ff
        /*0b7c*/ 	.word	0x000001a0
        /*0b80*/ 	.short	0x010a
        /*0b82*/ 	.byte	0x2b
	.zero		1


	//   ....[166]....
        /*0b84*/ 	.word	0x00007680
        /*0b88*/ 	.word	0x00000035
        /*0b8c*/ 	.word	0x00000210
        /*0b90*/ 	.short	0x010a
        /*0b92*/ 	.byte	0xff
	.zero		1


	//   ....[167]....
        /*0b94*/ 	.word	0x00007790
        /*0b98*/ 	.word	0x000000ff
        /*0b9c*/ 	.word	0x000001a0
        /*0ba0*/ 	.short	0x010a
        /*0ba2*/ 	.byte	0x2b
	.zero		1


	//   ....[168]....
        /*0ba4*/ 	.word	0x00007860
        /*0ba8*/ 	.word	0x00000035
        /*0bac*/ 	.word	0x00000210
        /*0bb0*/ 	.short	0x010a
        /*0bb2*/ 	.byte	0xff
	.zero		1


	//   ....[169]....
        /*0bb4*/ 	.word	0x00008020
        /*0bb8*/ 	.word	0x00000000
        /*0bbc*/ 	.word	0x00000000
        /*0bc0*/ 	.short	0x0101
        /*0bc2*/ 	.byte	0xff
	.zero		1


	//   ....[170]....
        /*0bc4*/ 	.word	0x00008030
        /*0bc8*/ 	.word	0x00000002
        /*0bcc*/ 	.word	0x000001a0
        /*0bd0*/ 	.short	0x010a
        /*0bd2*/ 	.byte	0xff
	.zero		1


	//   ....[171]....
        /*0bd4*/ 	.word	0x000080f0
        /*0bd8*/ 	.word	0x00000002
        /*0bdc*/ 	.word	0x000001a0
        /*0be0*/ 	.short	0x010a
        /*0be2*/ 	.byte	0xff
	.zero		1


	//   ....[172]....
        /*0be4*/ 	.word	0x000088f0
        /*0be8*/ 	.word	0x00000000
        /*0bec*/ 	.word	0x00000000
        /*0bf0*/ 	.short	0x0101
        /*0bf2*/ 	.byte	0xff
	.zero		1


	//   ....[173]....
        /*0bf4*/ 	.word	0x00008910
        /*0bf8*/ 	.word	0x00000002
        /*0bfc*/ 	.word	0x000001a0
        /*0c00*/ 	.short	0x010a
        /*0c02*/ 	.byte	0xff
	.zero		1


	//   ....[174]....
        /*0c04*/ 	.word	0x000089c0
        /*0c08*/ 	.word	0x00000002
        /*0c0c*/ 	.word	0x000001a0
        /*0c10*/ 	.short	0x010a
        /*0c12*/ 	.byte	0xff
	.zero		1


	//   ....[175]....
        /*0c14*/ 	.word	0x000091c0
        /*0c18*/ 	.word	0x00000000
        /*0c1c*/ 	.word	0x00000000
        /*0c20*/ 	.short	0x0101
        /*0c22*/ 	.byte	0xff
	.zero		1


	//   ....[176]....
        /*0c24*/ 	.word	0x000091e0
        /*0c28*/ 	.word	0x00000003
        /*0c2c*/ 	.word	0x000001a0
        /*0c30*/ 	.short	0x010a
        /*0c32*/ 	.byte	0xff
	.zero		1


	//   ....[177]....
        /*0c34*/ 	.word	0x00009290
        /*0c38*/ 	.word	0x00000003
        /*0c3c*/ 	.word	0x000001a0
        /*0c40*/ 	.short	0x010a
        /*0c42*/ 	.byte	0xff
	.zero		1


	//   ....[178]....
        /*0c44*/ 	.word	0x00009540
        /*0c48*/ 	.word	0x00000035
        /*0c4c*/ 	.word	0x00000000
        /*0c50*/ 	.short	0x0101
        /*0c52*/ 	.byte	0xff
	.zero		1


	//   ....[179]....
        /*0c54*/ 	.word	0x00009ae0
        /*0c58*/ 	.word	0x00000000
        /*0c5c*/ 	.word	0x00000000
        /*0c60*/ 	.short	0x0101
        /*0c62*/ 	.byte	0xff
	.zero		1


	//   ....[180]....
        /*0c64*/ 	.word	0x00009d70
        /*0c68*/ 	.word	0x000000ff
        /*0c6c*/ 	.word	0x00000000
        /*0c70*/ 	.short	0x0101
        /*0c72*/ 	.byte	0x04
	.zero		1


	//   ....[181]....
        /*0c74*/ 	.word	0x00009d90
        /*0c78*/ 	.word	0x00000000
        /*0c7c*/ 	.word	0x00000260
        /*0c80*/ 	.short	0x010a
        /*0c82*/ 	.byte	0xff
	.zero		1


	//   ....[182]....
        /*0c84*/ 	.word	0x00009df0
        /*0c88*/ 	.word	0x00000000
        /*0c8c*/ 	.word	0x000000d0
        /*0c90*/ 	.short	0x010a
        /*0c92*/ 	.byte	0xff
	.zero		1


	//   ....[183]....
        /*0c94*/ 	.word	0x00009e50
        /*0c98*/ 	.word	0x00000000
        /*0c9c*/ 	.word	0x000000d0
        /*0ca0*/ 	.short	0x010a
        /*0ca2*/ 	.byte	0xff
	.zero		1


	//   ....[184]....
        /*0ca4*/ 	.word	0x00009ea0
        /*0ca8*/ 	.word	0x00000003
        /*0cac*/ 	.word	0x000001f0
        /*0cb0*/ 	.short	0x010a
        /*0cb2*/ 	.byte	0xff
	.zero		1


	//   ....[185]....
        /*0cb4*/ 	.word	0x00009f00
        /*0cb8*/ 	.word	0x00000000
        /*0cbc*/ 	.word	0x00000000
        /*0cc0*/ 	.short	0x010a
        /*0cc2*/ 	.byte	0xff
	.zero		1


	//   ....[186]....
        /*0cc4*/ 	.word	0x00009f60
        /*0cc8*/ 	.word	0x00000000
        /*0ccc*/ 	.word	0x00000000
        /*0cd0*/ 	.short	0x010a
        /*0cd2*/ 	.byte	0xff
	.zero		1


	//   ....[187]....
        /*0cd4*/ 	.word	0x00009fc0
        /*0cd8*/ 	.word	0x00000000
        /*0cdc*/ 	.word	0x00000000
        /*0ce0*/ 	.short	0x010a
        /*0ce2*/ 	.byte	0xff
	.zero		1


	//   ....[188]....
        /*0ce4*/ 	.word	0x0000a020
        /*0ce8*/ 	.word	0x00000000
        /*0cec*/ 	.word	0x00000000
        /*0cf0*/ 	.short	0x010a
        /*0cf2*/ 	.byte	0xff
	.zero		1


	//   ....[189]....
        /*0cf4*/ 	.word	0x0000a080
        /*0cf8*/ 	.word	0x00000000
        /*0cfc*/ 	.word	0x00000000
        /*0d00*/ 	.short	0x010a
        /*0d02*/ 	.byte	0xff
	.zero		1


	//   ....[190]....
        /*0d04*/ 	.word	0x0000a0e0
        /*0d08*/ 	.word	0x00000000
        /*0d0c*/ 	.word	0x00000000
        /*0d10*/ 	.short	0x010a
        /*0d12*/ 	.byte	0xff
	.zero		1


	//   ....[191]....
        /*0d14*/ 	.word	0x0000a140
        /*0d18*/ 	.word	0x00000000
        /*0d1c*/ 	.word	0x00000000
        /*0d20*/ 	.short	0x010a
        /*0d22*/ 	.byte	0xff
	.zero		1


	//   ....[192]....
        /*0d24*/ 	.word	0x0000a1a0
        /*0d28*/ 	.word	0x00000000
        /*0d2c*/ 	.word	0x00000000
        /*0d30*/ 	.short	0x010a
        /*0d32*/ 	.byte	0xff
	.zero		1


	//   ....[193]....
        /*0d34*/ 	.word	0x0000a200
        /*0d38*/ 	.word	0x00000000
        /*0d3c*/ 	.word	0x00000000
        /*0d40*/ 	.short	0x010a
        /*0d42*/ 	.byte	0xff
	.zero		1


	//   ....[194]....
        /*0d44*/ 	.word	0x0000a260
        /*0d48*/ 	.word	0x00000000
        /*0d4c*/ 	.word	0x00000000
        /*0d50*/ 	.short	0x010a
        /*0d52*/ 	.byte	0xff
	.zero		1


	//   ....[195]....
        /*0d54*/ 	.word	0x0000a2c0
        /*0d58*/ 	.word	0x00000000
        /*0d5c*/ 	.word	0x00000000
        /*0d60*/ 	.short	0x010a
        /*0d62*/ 	.byte	0xff
	.zero		1


	//   ....[196]....
        /*0d64*/ 	.word	0x0000a320
        /*0d68*/ 	.word	0x00000000
        /*0d6c*/ 	.word	0x00000000
        /*0d70*/ 	.short	0x010a
        /*0d72*/ 	.byte	0xff
	.zero		1


	//   ....[197]....
        /*0d74*/ 	.word	0x0000a380
        /*0d78*/ 	.word	0x00000000
        /*0d7c*/ 	.word	0x00000000
        /*0d80*/ 	.short	0x010a
        /*0d82*/ 	.byte	0xff
	.zero		1


	//   ....[198]....
        /*0d84*/ 	.word	0x0000a3e0
        /*0d88*/ 	.word	0x00000000
        /*0d8c*/ 	.word	0x00000000
        /*0d90*/ 	.short	0x010a
        /*0d92*/ 	.byte	0xff
	.zero		1


	//   ....[199]....
        /*0d94*/ 	.word	0x0000a440
        /*0d98*/ 	.word	0x00000000
        /*0d9c*/ 	.word	0x00000000
        /*0da0*/ 	.short	0x010a
        /*0da2*/ 	.byte	0xff
	.zero		1


	//   ....[200]....
        /*0da4*/ 	.word	0x0000a4a0
        /*0da8*/ 	.word	0x00000000
        /*0dac*/ 	.word	0x00000000
        /*0db0*/ 	.short	0x010a
        /*0db2*/ 	.byte	0xff
	.zero		1


	//   ....[201]....
        /*0db4*/ 	.word	0x0000a500
        /*0db8*/ 	.word	0x00000000
        /*0dbc*/ 	.word	0x00000000
        /*0dc0*/ 	.short	0x010a
        /*0dc2*/ 	.byte	0xff
	.zero		1


	//   ....[202]....
        /*0dc4*/ 	.word	0x0000a560
        /*0dc8*/ 	.word	0x00000000
        /*0dcc*/ 	.word	0x00000000
        /*0dd0*/ 	.short	0x010a
        /*0dd2*/ 	.byte	0xff
	.zero		1


	//   ....[203]....
        /*0dd4*/ 	.word	0x0000a5c0
        /*0dd8*/ 	.word	0x00000000
        /*0ddc*/ 	.word	0x00000000
        /*0de0*/ 	.short	0x010a
        /*0de2*/ 	.byte	0xff
	.zero		1


	//   ....[204]....
        /*0de4*/ 	.word	0x0000a620
        /*0de8*/ 	.word	0x00000000
        /*0dec*/ 	.word	0x00000000
        /*0df0*/ 	.short	0x010a
        /*0df2*/ 	.byte	0xff
	.zero		1


	//   ....[205]....
        /*0df4*/ 	.word	0x0000a680
        /*0df8*/ 	.word	0x00000000
        /*0dfc*/ 	.word	0x00000000
        /*0e00*/ 	.short	0x010a
        /*0e02*/ 	.byte	0xff
	.zero		1


	//   ....[206]....
        /*0e04*/ 	.word	0x0000a6e0
        /*0e08*/ 	.word	0x00000000
        /*0e0c*/ 	.word	0x00000000
        /*0e10*/ 	.short	0x010a
        /*0e12*/ 	.byte	0xff
	.zero		1


	//   ....[207]....
        /*0e14*/ 	.word	0x0000a740
        /*0e18*/ 	.word	0x00000000
        /*0e1c*/ 	.word	0x00000000
        /*0e20*/ 	.short	0x010a
        /*0e22*/ 	.byte	0xff
	.zero		1


	//   ....[208]....
        /*0e24*/ 	.word	0x0000a7a0
        /*0e28*/ 	.word	0x00000000
        /*0e2c*/ 	.word	0x00000000
        /*0e30*/ 	.short	0x010a
        /*0e32*/ 	.byte	0xff
	.zero		1


	//   ....[209]....
        /*0e34*/ 	.word	0x0000a800
        /*0e38*/ 	.word	0x00000000
        /*0e3c*/ 	.word	0x00000000
        /*0e40*/ 	.short	0x010a
        /*0e42*/ 	.byte	0xff
	.zero		1


	//   ....[210]....
        /*0e44*/ 	.word	0x0000a850
        /*0e48*/ 	.word	0x00000002
        /*0e4c*/ 	.word	0x00000250
        /*0e50*/ 	.short	0x010a
        /*0e52*/ 	.byte	0xff
	.zero		1


	//   ....[211]....
        /*0e54*/ 	.word	0x0000a8b0
        /*0e58*/ 	.word	0x00000002
        /*0e5c*/ 	.word	0x00000200
        /*0e60*/ 	.short	0x010a
        /*0e62*/ 	.byte	0xff
	.zero		1


	//   ....[212]....
        /*0e64*/ 	.word	0x0000a900
        /*0e68*/ 	.word	0x00000002
        /*0e6c*/ 	.word	0x000001f0
        /*0e70*/ 	.short	0x010a
        /*0e72*/ 	.byte	0xff
	.zero		1


	//   ....[213]....
        /*0e74*/ 	.word	0x0000a960
        /*0e78*/ 	.word	0x00000000
        /*0e7c*/ 	.word	0x00000200
        /*0e80*/ 	.short	0x010a
        /*0e82*/ 	.byte	0xff
	.zero		1


	//   ....[214]....
        /*0e84*/ 	.word	0x0000a9c0
        /*0e88*/ 	.word	0x00000005
        /*0e8c*/ 	.word	0x00000008
        /*0e90*/ 	.short	0x010a
        /*0e92*/ 	.byte	0xff
	.zero		1


	//   ....[215]....
        /*0e94*/ 	.word	0x0000aaa0
        /*0e98*/ 	.word	0x00000000
        /*0e9c*/ 	.word	0x00000008
        /*0ea0*/ 	.short	0x010a
        /*0ea2*/ 	.byte	0xff
	.zero		1


	//   ....[216]....
        /*0ea4*/ 	.word	0x0000aaf0
        /*0ea8*/ 	.word	0x00000000
        /*0eac*/ 	.word	0x000001f0
        /*0eb0*/ 	.short	0x010a
        /*0eb2*/ 	.byte	0xff
	.zero		1


	//   ....[217]....
        /*0eb4*/ 	.word	0x0000ab50
        /*0eb8*/ 	.word	0x00000000
        /*0ebc*/ 	.word	0x00000230
        /*0ec0*/ 	.short	0x010a
        /*0ec2*/ 	.byte	0xff
	.zero		1


	//   ....[218]....
        /*0ec4*/ 	.word	0x0000abb0
        /*0ec8*/ 	.word	0x00000000
        /*0ecc*/ 	.word	0x00000000
        /*0ed0*/ 	.short	0x010a
        /*0ed2*/ 	.byte	0xff
	.zero		1


	//   ....[219]....
        /*0ed4*/ 	.word	0x0000ac10
        /*0ed8*/ 	.word	0x00000000
        /*0edc*/ 	.word	0x00000000
        /*0ee0*/ 	.short	0x010a
        /*0ee2*/ 	.byte	0xff
	.zero		1


	//   ....[220]....
        /*0ee4*/ 	.word	0x0000ac70
        /*0ee8*/ 	.word	0x00000000
        /*0eec*/ 	.word	0x00000000
        /*0ef0*/ 	.short	0x010a
        /*0ef2*/ 	.byte	0xff
	.zero		1


	//   ....[221]....
        /*0ef4*/ 	.word	0x0000acd0
        /*0ef8*/ 	.word	0x00000000
        /*0efc*/ 	.word	0x00000000
        /*0f00*/ 	.short	0x010a
        /*0f02*/ 	.byte	0xff
	.zero		1


	//   ....[222]....
        /*0f04*/ 	.word	0x0000ad30
        /*0f08*/ 	.word	0x00000000
        /*0f0c*/ 	.word	0x00000270
        /*0f10*/ 	.short	0x010a
        /*0f12*/ 	.byte	0xff
	.zero		1


	//   ....[223]....
        /*0f14*/ 	.word	0x0000ad80
        /*0f18*/ 	.word	0x00000008
        /*0f1c*/ 	.word	0x000001f0
        /*0f20*/ 	.short	0x010a
        /*0f22*/ 	.byte	0xff
	.zero		1


	//   ....[224]....
        /*0f24*/ 	.word	0x0000ade0
        /*0f28*/ 	.word	0x00000000
        /*0f2c*/ 	.word	0x000001e8
        /*0f30*/ 	.short	0x010a
        /*0f32*/ 	.byte	0xff
	.zero		1


	//   ....[225]....
        /*0f34*/ 	.word	0x0000ae40
        /*0f38*/ 	.word	0x00000000
        /*0f3c*/ 	.word	0x000001c0
        /*0f40*/ 	.short	0x010a
        /*0f42*/ 	.byte	0xff
	.zero		1


	//   ....[226]....
        /*0f44*/ 	.word	0x0000aea0
        /*0f48*/ 	.word	0x00000000
        /*0f4c*/ 	.word	0x000001c8
        /*0f50*/ 	.short	0x010a
        /*0f52*/ 	.byte	0xff
	.zero		1


	//   ....[227]....
        /*0f54*/ 	.word	0x0000af00
        /*0f58*/ 	.word	0x00000000
        /*0f5c*/ 	.word	0x000001d0
        /*0f60*/ 	.short	0x010a
        /*0f62*/ 	.byte	0xff
	.zero		1


	//   ....[228]....
        /*0f64*/ 	.word	0x0000af60
        /*0f68*/ 	.word	0x00000000
        /*0f6c*/ 	.word	0x000001d8
        /*0f70*/ 	.short	0x010a
        /*0f72*/ 	.byte	0xff
	.zero		1


	//   ....[229]....
        /*0f74*/ 	.word	0x0000afc0
        /*0f78*/ 	.word	0x00000000
        /*0f7c*/ 	.word	0x000001c0
        /*0f80*/ 	.short	0x010a
        /*0f82*/ 	.byte	0xff
	.zero		1


	//   ....[230]....
        /*0f84*/ 	.word	0x0000b020
        /*0f88*/ 	.word	0x00000000
        /*0f8c*/ 	.word	0x000001c8
        /*0f90*/ 	.short	0x010a
        /*0f92*/ 	.byte	0xff
	.zero		1


	//   ....[231]....
        /*0f94*/ 	.word	0x0000b080
        /*0f98*/ 	.word	0x00000000
        /*0f9c*/ 	.word	0x000001d0
        /*0fa0*/ 	.short	0x010a
        /*0fa2*/ 	.byte	0xff
	.zero		1


	//   ....[232]....
        /*0fa4*/ 	.word	0x0000b0d0
        /*0fa8*/ 	.word	0x00000003
        /*0fac*/ 	.word	0x000001f0
        /*0fb0*/ 	.short	0x010a
        /*0fb2*/ 	.byte	0xff
	.zero		1


	//   ....[233]....
        /*0fb4*/ 	.word	0x0000b130
        /*0fb8*/ 	.word	0x00000002
        /*0fbc*/ 	.word	0x000001a0
        /*0fc0*/ 	.short	0x010a
        /*0fc2*/ 	.byte	0xff
	.zero		1


	//   ....[234]....
        /*0fc4*/ 	.word	0x0000b180
        /*0fc8*/ 	.word	0x00000035
        /*0fcc*/ 	.word	0x00000210
        /*0fd0*/ 	.short	0x010a
        /*0fd2*/ 	.byte	0xff
	.zero		1


	//   ....[235]....
        /*0fd4*/ 	.word	0x0000b1d0
        /*0fd8*/ 	.word	0x00000002
        /*0fdc*/ 	.word	0x000001a0
        /*0fe0*/ 	.short	0x010a
        /*0fe2*/ 	.byte	0xff
	.zero		1


	//   ....[236]....
        /*0fe4*/ 	.word	0x0000b220
        /*0fe8*/ 	.word	0x00000002
        /*0fec*/ 	.word	0x000001a0
        /*0ff0*/ 	.short	0x010a
        /*0ff2*/ 	.byte	0xff
	.zero		1


	//   ....[237]....
        /*0ff4*/ 	.word	0x0000b270
        /*0ff8*/ 	.word	0x00000003
        /*0ffc*/ 	.word	0x000001a0
        /*1000*/ 	.short	0x010a
        /*1002*/ 	.byte	0xff
	.zero		1


	//----- nvinfo : EIATTR_NUM_MBARRIERS
	.align		4
.L_47:
        /*1004*/ 	.byte	0x03, 0x38
        /*1006*/ 	.short	0x004f


	//----- nvinfo : EIATTR_EXIT_INSTR_OFFSETS
	.align		4
        /*1008*/ 	.byte	0x04, 0x1c
        /*100a*/ 	.short	(.L_49 - .L_48)


	//   ....[0]....
.L_48:
        /*100c*/ 	.word	0x00003ad0


	//   ....[1]....
        /*1010*/ 	.word	0x00003fc0


	//   ....[2]....
        /*1014*/ 	.word	0x00004020


	//   ....[3]....
        /*1018*/ 	.word	0x000052c0


	//   ....[4]....
        /*101c*/ 	.word	0x00006670


	//   ....[5]....
        /*1020*/ 	.word	0x000066b0


	//   ....[6]....
        /*1024*/ 	.word	0x00009c60


	//   ....[7]....
        /*1028*/ 	.word	0x00009ce0


	//   ....[8]....
        /*102c*/ 	.word	0x00009d10


	//   ....[9]....
        /*1030*/ 	.word	0x00009d80


	//----- nvinfo : EIATTR_MAX_THREADS
	.align		4
.L_49:
        /*1034*/ 	.byte	0x04, 0x05
        /*1036*/ 	.short	(.L_51 - .L_50)
.L_50:
        /*1038*/ 	.word	0x00000100
        /*103c*/ 	.word	0x00000001
        /*1040*/ 	.word	0x00000001


	//----- nvinfo : EIATTR_CRS_STACK_SIZE
	.align		4
.L_51:
        /*1044*/ 	.byte	0x04, 0x1e
        /*1046*/ 	.short	(.L_53 - .L_52)
.L_52:
        /*1048*/ 	.word	0x00000000


	//----- nvinfo : EIATTR_CBANK_PARAM_SIZE
	.align		4
.L_53:
        /*104c*/ 	.byte	0x03, 0x19
        /*104e*/ 	.short	0x0800


	//----- nvinfo : EIATTR_PARAM_CBANK
	.align		4
        /*1050*/ 	.byte	0x04, 0x0a
        /*1052*/ 	.short	(.L_55 - .L_54)
	.align		4
.L_54:
        /*1054*/ 	.word	index@(.nv.constant0._ZN7cutlass13device_kernelINS_4gemm6kernel13GemmUniversalIN4cute5tupleIJiiiiEEENS1_10collective13CollectiveMmaINS1_35MainloopSm100TmaUmmaWarpSpecializedILi26ELi2ELi4ENS5_IJNS4_1CILi8EEENSA_ILi1EEESC_EEEEENS5_IJNSA_ILi128EEESF_NSA_ILi32EEEEEENS_6half_tENS5_IJlSC_lEEESI_SJ_NS4_8TiledMMAINS4_8MMA_AtomIJNS4_26SM100_MMA_F16BF16_2x1SM_SSISI_SI_fLi128ELi128ELNS4_4UMMA5MajorE0ELSO_0ELNSN_7ScaleInE0ELSP_0EEEEEENS4_6LayoutINS5_IJSC_SC_SC_EEENS5_IJNSA_ILi0EEESU_SU_EEEEENS5_IJNS4_10UnderscoreESX_SX_EEEEENS4_18SM100_TMA_2SM_LOADENS4_14ComposedLayoutINS4_7SwizzleILi2ELi4ELi3EEENS4_18smem_ptr_flag_bitsILi16EEENSS_INS5_IJSB_SG_EEENS5_IJSG_SC_EEEEEEEvNS4_8identityENS4_28SM100_TMA_2SM_LOAD_MULTICASTES19_vS1A_EENS_8epilogue10collective18CollectiveEpilogueINS1D_23Sm100TmaWarpSpecializedILi4ELi2ELi16ELb1ELb0EEEJNS5_IJNSA_ILi64EEESF_SG_EEENS5_IJNSS_IS1I_SC_EENSS_INS5_IJNSA_ILi16EEENSA_ILi2EEEEEENS5_IJSC_S1I_EEEEEEEESI_SJ_SI_SJ_NS1D_6fusion15FusionCallbacksIS1H_NS1R_17LinearCombinationISI_fSI_fLNS_15FloatRoundStyleE2EEES1J_S1Q_JEEENS4_5SM1004TMEM4LOAD26SM100_TMEM_LOAD_32dp32b16xENS4_13SM90_TMA_LOADENS11_INS12_ILi1ELi4ELi3EEES15_NSS_INS5_IJSB_S1L_EEENS5_IJS1L_SC_EEEEEEENS4_39AutoVectorizingCopyWithAssumedAlignmentILi128EEENS4_14SM90_TMA_STOREES26_S28_S28_EEEvvEEEEvNT_6ParamsE)
        /*1058*/ 	.short	0x0380
        /*105a*/ 	.short	0x0800


	//----- nvinfo : EIATTR_SW_WAR
	.align		4
.L_55:
        /*105c*/ 	.byte	0x04, 0x36
        /*105e*/ 	.short	(.L_57 - .L_56)
.L_56:
        /*1060*/ 	.word	0x00000008
.L_57:


//--------------------- .nv.callgraph             --------------------------
	.section	.nv.callgraph,"",@"SHT_CUDA_CALLGRAPH"
	.align	4
	.sectionentsize	8
	.align		4
        /*0000*/ 	.word	0x00000000
	.align		4
        /*0004*/ 	.word	0xffffffff
	.align		4
        /*0008*/ 	.word	index@(_ZN7cutlass13device_kernelINS_4gemm6kernel13GemmUniversalIN4cute5tupleIJiiiiEEENS1_10collective13CollectiveMmaINS1_35MainloopSm100TmaUmmaWarpSpecializedILi26ELi2ELi4ENS5_IJNS4_1CILi8EEENSA_ILi1EEESC_EEEEENS5_IJNSA_ILi128EEESF_NSA_ILi32EEEEEENS_6half_tENS5_IJlSC_lEEESI_SJ_NS4_8TiledMMAINS4_8MMA_AtomIJNS4_26SM100_MMA_F16BF16_2x1SM_SSISI_SI_fLi128ELi128ELNS4_4UMMA5MajorE0ELSO_0ELNSN_7ScaleInE0ELSP_0EEEEEENS4_6LayoutINS5_IJSC_SC_SC_EEENS5_IJNSA_ILi0EEESU_SU_EEEEENS5_IJNS4_10UnderscoreESX_SX_EEEEENS4_18SM100_TMA_2SM_LOADENS4_14ComposedLayoutINS4_7SwizzleILi2ELi4ELi3EEENS4_18smem_ptr_flag_bitsILi16EEENSS_INS5_IJSB_SG_EEENS5_IJSG_SC_EEEEEEEvNS4_8identityENS4_28SM100_TMA_2SM_LOAD_MULTICASTES19_vS1A_EENS_8epilogue10collective18CollectiveEpilogueINS1D_23Sm100TmaWarpSpecializedILi4ELi2ELi16ELb1ELb0EEEJNS5_IJNSA_ILi64EEESF_SG_EEENS5_IJNSS_IS1I_SC_EENSS_INS5_IJNSA_ILi16EEENSA_ILi2EEEEEENS5_IJSC_S1I_EEEEEEEESI_SJ_SI_SJ_NS1D_6fusion15FusionCallbacksIS1H_NS1R_17LinearCombinationISI_fSI_fLNS_15FloatRoundStyleE2EEES1J_S1Q_JEEENS4_5SM1004TMEM4LOAD26SM100_TMEM_LOAD_32dp32b16xENS4_13SM90_TMA_LOADENS11_INS12_ILi1ELi4ELi3EEES15_NSS_INS5_IJSB_S1L_EEENS5_IJS1L_SC_EEEEEEENS4_39AutoVectorizingCopyWithAssumedAlignmentILi128EEENS4_14SM90_TMA_STOREES26_S28_S28_EEEvvEEEEvNT_6ParamsE)
	.align		4
        /*000c*/ 	.word	index@(__assertfail)
	.align		4
        /*0010*/ 	.word	0x00000000
	.align		4
        /*0014*/ 	.word	0xfffffffe
	.align		4
        /*0018*/ 	.word	0x00000000
	.align		4
        /*001c*/ 	.word	0xfffffffd
	.align		4
        /*0020*/ 	.word	0x00000000
	.align		4
        /*0024*/ 	.word	0xfffffffc


//--------------------- .nv.constant4             --------------------------
	.section	.nv.constant4,"a",@progbits
	.align	8
	.align		8
.nv.constant4:
        /*0000*/ 	.dword	__assertfail
	.align		8
        /*0008*/ 	.dword	__unnamed_1
	.align		8
        /*0010*/ 	.dword	__unnamed_2
	.align		8
        /*0018*/ 	.dword	_ZN40_INTERNAL_7be56f8b_4_k_cu_8ba0d2ca_301034cuda3std3__45__cpo5beginE
	.align		8
        /*0020*/ 	.dword	_ZN40_INTERNAL_7be56f8b_4_k_cu_8ba0d2ca_301034cuda3std3__45__cpo3endE
	.align		8
        /*0028*/ 	.dword	_ZN40_INTERNAL_7be56f8b_4_k_cu_8ba0d2ca_301034cuda3std3__45__cpo6cbeginE
	.align		8
        /*0030*/ 	.dword	_ZN40_INTERNAL_7be56f8b_4_k_cu_8ba0d2ca_301034cuda3std3__45__cpo4cendE
	.align		8
        /*0038*/ 	.dword	_ZN40_INTERNAL_7be56f8b_4_k_cu_8ba0d2ca_301034cuda3std3__442_GLOBAL__N__7be56f8b_4_k_cu_8ba0d2ca_301036ignoreE
	.align		8
        /*0040*/ 	.dword	_ZN40_INTERNAL_7be56f8b_4_k_cu_8ba0d2ca_301034cuda3std3__419piecewise_constructE
	.align		8
        /*0048*/ 	.dword	_ZN40_INTERNAL_7be56f8b_4_k_cu_8ba0d2ca_301034cuda3std3__48in_placeE
	.align		8
        /*0050*/ 	.dword	_ZN40_INTERNAL_7be56f8b_4_k_cu_8ba0d2ca_301034cuda3std6ranges3__45__cpo4swapE
	.align		8
        /*0058*/ 	.dword	_ZN40_INTERNAL_7be56f8b_4_k_cu_8ba0d2ca_301034cuda3std6ranges3__45__cpo9iter_moveE
	.align		8
        /*0060*/ 	.dword	_ZN40_INTERNAL_7be56f8b_4_k_cu_8ba0d2ca_301034cute7productE
	.align		8
        /*0068*/ 	.dword	_ZN40_INTERNAL_7be56f8b_4_k_cu_8ba0d2ca_301034cute1_E
	.align		8
        /*0070*/ 	.dword	$str$25
	.align		8
        /*0078*/ 	.dword	$str$26
	.align		8
        /*0080*/ 	.dword	$str$27
	.align		8
        /*0088*/ 	.dword	$str$28


//--------------------- .text._ZN7cutlass13device_kernelINS_4gemm6kernel13GemmUniversalIN4cute5tupleIJiiiiEEENS1_10collective13CollectiveMmaINS1_35MainloopSm100TmaUmmaWarpSpecializedILi26ELi2ELi4ENS5_IJNS4_1CILi8EEENSA_ILi1EEESC_EEEEENS5_IJNSA_ILi128EEESF_NSA_ILi32EEEEEENS_6half_tENS5_IJlSC_lEEESI_SJ_NS4_8TiledMMAINS4_8MMA_AtomIJNS4_26SM100_MMA_F16BF16_2x1SM_SSISI_SI_fLi128ELi128ELNS4_4UMMA5MajorE0ELSO_0ELNSN_7ScaleInE0ELSP_0EEEEEENS4_6LayoutINS5_IJSC_SC_SC_EEENS5_IJNSA_ILi0EEESU_SU_EEEEENS5_IJNS4_10UnderscoreESX_SX_EEEEENS4_18SM100_TMA_2SM_LOADENS4_14ComposedLayoutINS4_7SwizzleILi2ELi4ELi3EEENS4_18smem_ptr_flag_bitsILi16EEENSS_INS5_IJSB_SG_EEENS5_IJSG_SC_EEEEEEEvNS4_8identityENS4_28SM100_TMA_2SM_LOAD_MULTICASTES19_vS1A_EENS_8epilogue10collective18CollectiveEpilogueINS1D_23Sm100TmaWarpSpecializedILi4ELi2ELi16ELb1ELb0EEEJNS5_IJNSA_ILi64EEESF_SG_EEENS5_IJNSS_IS1I_SC_EENSS_INS5_IJNSA_ILi16EEENSA_ILi2EEEEEENS5_IJSC_S1I_EEEEEEEESI_SJ_SI_SJ_NS1D_6fusion15FusionCallbacksIS1H_NS1R_17LinearCombinationISI_fSI_fLNS_15FloatRoundStyleE2EEES1J_S1Q_JEEENS4_5SM1004TMEM4LOAD26SM100_TMEM_LOAD_32dp32b16xENS4_13SM90_TMA_LOADENS11_INS12_ILi1ELi4ELi3EEES15_NSS_INS5_IJSB_S1L_EEENS5_IJS1L_SC_EEEEEEENS4_39AutoVectorizingCopyWithAssumedAlignmentILi128EEENS4_14SM90_TMA_STOREES26_S28_S28_EEEvvEEEEvNT_6ParamsE --------------------------
	.section	.text._ZN7cutlass13device_kernelINS_4gemm6kernel13GemmUniversalIN4cute5tupleIJiiiiEEENS1_10collective13CollectiveMmaINS1_35MainloopSm100TmaUmmaWarpSpecializedILi26ELi2ELi4ENS5_IJNS4_1CILi8EEENSA_ILi1EEESC_EEEEENS5_IJNSA_ILi128EEESF_NSA_ILi32EEEEEENS_6half_tENS5_IJlSC_lEEESI_SJ_NS4_8TiledMMAINS4_8MMA_AtomIJNS4_26SM100_MMA_F16BF16_2x1SM_SSISI_SI_fLi128ELi128ELNS4_4UMMA5MajorE0ELSO_0ELNSN_7ScaleInE0ELSP_0EEEEEENS4_6LayoutINS5_IJSC_SC_SC_EEENS5_IJNSA_ILi0EEESU_SU_EEEEENS5_IJNS4_10UnderscoreESX_SX_EEEEENS4_18SM100_TMA_2SM_LOADENS4_14ComposedLayoutINS4_7SwizzleILi2ELi4ELi3EEENS4_18smem_ptr_flag_bitsILi16EEENSS_INS5_IJSB_SG_EEENS5_IJSG_SC_EEEEEEEvNS4_8identityENS4_28SM100_TMA_2SM_LOAD_MULTICASTES19_vS1A_EENS_8epilogue10collective18CollectiveEpilogueINS1D_23Sm100TmaWarpSpecializedILi4ELi2ELi16ELb1ELb0EEEJNS5_IJNSA_ILi64EEESF_SG_EEENS5_IJNSS_IS1I_SC_EENSS_INS5_IJNSA_ILi16EEENSA_ILi2EEEEEENS5_IJSC_S1I_EEEEEEEESI_SJ_SI_SJ_NS1D_6fusion15FusionCallbacksIS1H_NS1R_17LinearCombinationISI_fSI_fLNS_15FloatRoundStyleE2EEES1J_S1Q_JEEENS4_5SM1004TMEM4LOAD26SM100_TMEM_LOAD_32dp32b16xENS4_13SM90_TMA_LOADENS11_INS12_ILi1ELi4ELi3EEES15_NSS_INS5_IJSB_S1L_EEENS5_IJS1L_SC_EEEEEEENS4_39AutoVectorizingCopyWithAssumedAlignmentILi128EEENS4_14SM90_TMA_STOREES26_S28_S28_EEEvvEEEEvNT_6ParamsE,"ax",@progbits
	.align	128
.text._ZN7cutlass13device_kernelINS_4gemm6kernel13GemmUniversalIN4cute5tupleIJiiiiEEENS1_10collective13CollectiveMmaINS1_35MainloopSm100TmaUmmaWarpSpecializedILi26ELi2ELi4ENS5_IJNS4_1CILi8EEENSA_ILi1EEESC_EEEEENS5_IJNSA_ILi128EEESF_NSA_ILi32EEEEEENS_6half_tENS5_IJlSC_lEEESI_SJ_NS4_8TiledMMAINS4_8MMA_AtomIJNS4_26SM100_MMA_F16BF16_2x1SM_SSISI_SI_fLi128ELi128ELNS4_4UMMA5MajorE0ELSO_0ELNSN_7ScaleInE0ELSP_0EEEEEENS4_6LayoutINS5_IJSC_SC_SC_EEENS5_IJNSA_ILi0EEESU_SU_EEEEENS5_IJNS4_10UnderscoreESX_SX_EEEEENS4_18SM100_TMA_2SM_LOADENS4_14ComposedLayoutINS4_7SwizzleILi2ELi4ELi3EEENS4_18smem_ptr_flag_bitsILi16EEENSS_INS5_IJSB_SG_EEENS5_IJSG_SC_EEEEEEEvNS4_8identityENS4_28SM100_TMA_2SM_LOAD_MULTICASTES19_vS1A_EENS_8epilogue10collective18CollectiveEpilogueINS1D_23Sm100TmaWarpSpecializedILi4ELi2ELi16ELb1ELb0EEEJNS5_IJNSA_ILi64EEESF_SG_EEENS5_IJNSS_IS1I_SC_EENSS_INS5_IJNSA_ILi16EEENSA_ILi2EEEEEENS5_IJSC_S1I_EEEEEEEESI_SJ_SI_SJ_NS1D_6fusion15FusionCallbacksIS1H_NS1R_17LinearCombinationISI_fSI_fLNS_15FloatRoundStyleE2EEES1J_S1Q_JEEENS4_5SM1004TMEM4LOAD26SM100_TMEM_LOAD_32dp32b16xENS4_13SM90_TMA_LOADENS11_INS12_ILi1ELi4ELi3EEES15_NSS_INS5_IJSB_S1L_EEENS5_IJS1L_SC_EEEEEEENS4_39AutoVectorizingCopyWithAssumedAlignmentILi128EEENS4_14SM90_TMA_STOREES26_S28_S28_EEEvvEEEEvNT_6ParamsE:
        .type           _ZN7cutlass13device_kernelINS_4gemm6kernel13GemmUniversalIN4cute5tupleIJiiiiEEENS1_10collective13CollectiveMmaINS1_35MainloopSm100TmaUmmaWarpSpecializedILi26ELi2ELi4ENS5_IJNS4_1CILi8EEENSA_ILi1EEESC_EEEEENS5_IJNSA_ILi128EEESF_NSA_ILi32EEEEEENS_6half_tENS5_IJlSC_lEEESI_SJ_NS4_8TiledMMAINS4_8MMA_AtomIJNS4_26SM100_MMA_F16BF16_2x1SM_SSISI_SI_fLi128ELi128ELNS4_4UMMA5MajorE0ELSO_0ELNSN_7ScaleInE0ELSP_0EEEEEENS4_6LayoutINS5_IJSC_SC_SC_EEENS5_IJNSA_ILi0EEESU_SU_EEEEENS5_IJNS4_10UnderscoreESX_SX_EEEEENS4_18SM100_TMA_2SM_LOADENS4_14ComposedLayoutINS4_7SwizzleILi2ELi4ELi3EEENS4_18smem_ptr_flag_bitsILi16EEENSS_INS5_IJSB_SG_EEENS5_IJSG_SC_EEEEEEEvNS4_8identityENS4_28SM100_TMA_2SM_LOAD_MULTICASTES19_vS1A_EENS_8epilogue10collective18CollectiveEpilogueINS1D_23Sm100TmaWarpSpecializedILi4ELi2ELi16ELb1ELb0EEEJNS5_IJNSA_ILi64EEESF_SG_EEENS5_IJNSS_IS1I_SC_EENSS_INS5_IJNSA_ILi16EEENSA_ILi2EEEEEENS5_IJSC_S1I_EEEEEEEESI_SJ_SI_SJ_NS1D_6fusion15FusionCallbacksIS1H_NS1R_17LinearCombinationISI_fSI_fLNS_15FloatRoundStyleE2EEES1J_S1Q_JEEENS4_5SM1004TMEM4LOAD26SM100_TMEM_LOAD_32dp32b16xENS4_13SM90_TMA_LOADENS11_INS12_ILi1ELi4ELi3EEES15_NSS_INS5_IJSB_S1L_EEENS5_IJS1L_SC_EEEEEEENS4_39AutoVectorizingCopyWithAssumedAlignmentILi128EEENS4_14SM90_TMA_STOREES26_S28_S28_EEEvvEEEEvNT_6ParamsE,@function
        .size           _ZN7cutlass13device_kernelINS_4gemm6kernel13GemmUniversalIN4cute5tupleIJiiiiEEENS1_10collective13CollectiveMmaINS1_35MainloopSm100TmaUmmaWarpSpecializedILi26ELi2ELi4ENS5_IJNS4_1CILi8EEENSA_ILi1EEESC_EEEEENS5_IJNSA_ILi128EEESF_NSA_ILi32EEEEEENS_6half_tENS5_IJlSC_lEEESI_SJ_NS4_8TiledMMAINS4_8MMA_AtomIJNS4_26SM100_MMA_F16BF16_2x1SM_SSISI_SI_fLi128ELi128ELNS4_4UMMA5MajorE0ELSO_0ELNSN_7ScaleInE0ELSP_0EEEEEENS4_6LayoutINS5_IJSC_SC_SC_EEENS5_IJNSA_ILi0EEESU_SU_EEEEENS5_IJNS4_10UnderscoreESX_SX_EEEEENS4_18SM100_TMA_2SM_LOADENS4_14ComposedLayoutINS4_7SwizzleILi2ELi4ELi3EEENS4_18smem_ptr_flag_bitsILi16EEENSS_INS5_IJSB_SG_EEENS5_IJSG_SC_EEEEEEEvNS4_8identityENS4_28SM100_TMA_2SM_LOAD_MULTICASTES19_vS1A_EENS_8epilogue10collective18CollectiveEpilogueINS1D_23Sm100TmaWarpSpecializedILi4ELi2ELi16ELb1ELb0EEEJNS5_IJNSA_ILi64EEESF_SG_EEENS5_IJNSS_IS1I_SC_EENSS_INS5_IJNSA_ILi16EEENSA_ILi2EEEEEENS5_IJSC_S1I_EEEEEEEESI_SJ_SI_SJ_NS1D_6fusion15FusionCallbacksIS1H_NS1R_17LinearCombinationISI_fSI_fLNS_15FloatRoundStyleE2EEES1J_S1Q_JEEENS4_5SM1004TMEM4LOAD26SM100_TMEM_LOAD_32dp32b16xENS4_13SM90_TMA_LOADENS11_INS12_ILi1ELi4ELi3EEES15_NSS_INS5_IJSB_S1L_EEENS5_IJS1L_SC_EEEEEEENS4_39AutoVectorizingCopyWithAssumedAlignmentILi128EEENS4_14SM90_TMA_STOREES26_S28_S28_EEEvvEEEEvNT_6ParamsE,(.L_x_264 - _ZN7cutlass13device_kernelINS_4gemm6kernel13GemmUniversalIN4cute5tupleIJiiiiEEENS1_10collective13CollectiveMmaINS1_35MainloopSm100TmaUmmaWarpSpecializedILi26ELi2ELi4ENS5_IJNS4_1CILi8EEENSA_ILi1EEESC_EEEEENS5_IJNSA_ILi128EEESF_NSA_ILi32EEEEEENS_6half_tENS5_IJlSC_lEEESI_SJ_NS4_8TiledMMAINS4_8MMA_AtomIJNS4_26SM100_MMA_F16BF16_2x1SM_SSISI_SI_fLi128ELi128ELNS4_4UMMA5MajorE0ELSO_0ELNSN_7ScaleInE0ELSP_0EEEEEENS4_6LayoutINS5_IJSC_SC_SC_EEENS5_IJNSA_ILi0EEESU_SU_EEEEENS5_IJNS4_10UnderscoreESX_SX_EEEEENS4_18SM100_TMA_2SM_LOADENS4_14ComposedLayoutINS4_7SwizzleILi2ELi4ELi3EEENS4_18smem_ptr_flag_bitsILi16EEENSS_INS5_IJSB_SG_EEENS5_IJSG_SC_EEEEEEEvNS4_8identityENS4_28SM100_TMA_2SM_LOAD_MULTICASTES19_vS1A_EENS_8epilogue10collective18CollectiveEpilogueINS1D_23Sm100TmaWarpSpecializedILi4ELi2ELi16ELb1ELb0EEEJNS5_IJNSA_ILi64EEESF_SG_EEENS5_IJNSS_IS1I_SC_EENSS_INS5_IJNSA_ILi16EEENSA_ILi2EEEEEENS5_IJSC_S1I_EEEEEEEESI_SJ_SI_SJ_NS1D_6fusion15FusionCallbacksIS1H_NS1R_17LinearCombinationISI_fSI_fLNS_15FloatRoundStyleE2EEES1J_S1Q_JEEENS4_5SM1004TMEM4LOAD26SM100_TMEM_LOAD_32dp32b16xENS4_13SM90_TMA_LOADENS11_INS12_ILi1ELi4ELi3EEES15_NSS_INS5_IJSB_S1L_EEENS5_IJS1L_SC_EEEEEEENS4_39AutoVectorizingCopyWithAssumedAlignmentILi128EEENS4_14SM90_TMA_STOREES26_S28_S28_EEEvvEEEEvNT_6ParamsE)
        .other          _ZN7cutlass13device_kernelINS_4gemm6kernel13GemmUniversalIN4cute5tupleIJiiiiEEENS1_10collective13CollectiveMmaINS1_35MainloopSm100TmaUmmaWarpSpecializedILi26ELi2ELi4ENS5_IJNS4_1CILi8EEENSA_ILi1EEESC_EEEEENS5_IJNSA_ILi128EEESF_NSA_ILi32EEEEEENS_6half_tENS5_IJlSC_lEEESI_SJ_NS4_8TiledMMAINS4_8MMA_AtomIJNS4_26SM100_MMA_F16BF16_2x1SM_SSISI_SI_fLi128ELi128ELNS4_4UMMA5MajorE0ELSO_0ELNSN_7ScaleInE0ELSP_0EEEEEENS4_6LayoutINS5_IJSC_SC_SC_EEENS5_IJNSA_ILi0EEESU_SU_EEEEENS5_IJNS4_10UnderscoreESX_SX_EEEEENS4_18SM100_TMA_2SM_LOADENS4_14ComposedLayoutINS4_7SwizzleILi2ELi4ELi3EEENS4_18smem_ptr_flag_bitsILi16EEENSS_INS5_IJSB_SG_EEENS5_IJSG_SC_EEEEEEEvNS4_8identityENS4_28SM100_TMA_2SM_LOAD_MULTICASTES19_vS1A_EENS_8epilogue10collective18CollectiveEpilogueINS1D_23Sm100TmaWarpSpecializedILi4ELi2ELi16ELb1ELb0EEEJNS5_IJNSA_ILi64EEESF_SG_EEENS5_IJNSS_IS1I_SC_EENSS_INS5_IJNSA_ILi16EEENSA_ILi2EEEEEENS5_IJSC_S1I_EEEEEEEESI_SJ_SI_SJ_NS1D_6fusion15FusionCallbacksIS1H_NS1R_17LinearCombinationISI_fSI_fLNS_15FloatRoundStyleE2EEES1J_S1Q_JEEENS4_5SM1004TMEM4LOAD26SM100_TMEM_LOAD_32dp32b16xENS4_13SM90_TMA_LOADENS11_INS12_ILi1ELi4ELi3EEES15_NSS_INS5_IJSB_S1L_EEENS5_IJS1L_SC_EEEEEEENS4_39AutoVectorizingCopyWithAssumedAlignmentILi128EEENS4_14SM90_TMA_STOREES26_S28_S28_EEEvvEEEEvNT_6ParamsE,@"STO_CUDA_ENTRY STV_DEFAULT"
_ZN7cutlass13device_kernelINS_4gemm6kernel13GemmUniversalIN4cute5tupleIJiiiiEEENS1_10collective13CollectiveMmaINS1_35MainloopSm100TmaUmmaWarpSpecializedILi26ELi2ELi4ENS5_IJNS4_1CILi8EEENSA_ILi1EEESC_EEEEENS5_IJNSA_ILi128EEESF_NSA_ILi32EEEEEENS_6half_tENS5_IJlSC_lEEESI_SJ_NS4_8TiledMMAINS4_8MMA_AtomIJNS4_26SM100_MMA_F16BF16_2x1SM_SSISI_SI_fLi128ELi128ELNS4_4UMMA5MajorE0ELSO_0ELNSN_7ScaleInE0ELSP_0EEEEEENS4_6LayoutINS5_IJSC_SC_SC_EEENS5_IJNSA_ILi0EEESU_SU_EEEEENS5_IJNS4_10UnderscoreESX_SX_EEEEENS4_18SM100_TMA_2SM_LOADENS4_14ComposedLayoutINS4_7SwizzleILi2ELi4ELi3EEENS4_18smem_ptr_flag_bitsILi16EEENSS_INS5_IJSB_SG_EEENS5_IJSG_SC_EEEEEEEvNS4_8identityENS4_28SM100_TMA_2SM_LOAD_MULTICASTES19_vS1A_EENS_8epilogue10collective18CollectiveEpilogueINS1D_23Sm100TmaWarpSpecializedILi4ELi2ELi16ELb1ELb0EEEJNS5_IJNSA_ILi64EEESF_SG_EEENS5_IJNSS_IS1I_SC_EENSS_INS5_IJNSA_ILi16EEENSA_ILi2EEEEEENS5_IJSC_S1I_EEEEEEEESI_SJ_SI_SJ_NS1D_6fusion15FusionCallbacksIS1H_NS1R_17LinearCombinationISI_fSI_fLNS_15FloatRoundStyleE2EEES1J_S1Q_JEEENS4_5SM1004TMEM4LOAD26SM100_TMEM_LOAD_32dp32b16xENS4_13SM90_TMA_LOADENS11_INS12_ILi1ELi4ELi3EEES15_NSS_INS5_IJSB_S1L_EEENS5_IJS1L_SC_EEEEEEENS4_39AutoVectorizingCopyWithAssumedAlignmentILi128EEENS4_14SM90_TMA_STOREES26_S28_S28_EEEvvEEEEvNT_6ParamsE:
[----:B------:R-:W1:Y:S01]  /*0000*/  LDC R1, c[0x0][0x37c] ;  /* 0x0000df00ff017b82 */ /* 0x000e620000000800 */
[----:B------:R-:W2:Y:S01]  /*0010*/  S2R R60, SR_TID.X ;  /* 0x00000000003c7919 */ /* 0x000ea20000002100 */
[----:B------:R-:W3:Y:S06]  /*0020*/  LDCU.64 UR8, c[0x0][0x890] ;  /* 0x00011200ff0877ac */ /* 0x000eec0008000a00 */
[----:B------:R-:W4:Y:S01]  /*0030*/  S2UR UR47, SR_CgaCtaId ;  /* 0x00000000002f79c3 */ /* 0x000f220000008800 */
[----:B------:R-:W-:Y:S02]  /*0040*/  PRMT R46, RZ, 0x7610, R46 ;  /* 0x00007610ff2e7816 */ /* 0x000fe4000000002e */
[----:B------:R-:W-:Y:S01]  /*0050*/  ELECT P1, URZ, PT ;  /* 0x0000000000ff782f */ /* 0x000fe20003820000 */
[----:B---3--:R-:W-:-:S04]  /*0060*/  UISETP.NE.U32.AND UP0, UPT, UR8, URZ, UPT ;  /* 0x000000ff0800728c */ /* 0x008fc8000bf05070 */
[----:B------:R-:W-:Y:S02]  /*0070*/  UISETP.NE.AND.EX UP0, UPT, UR9, URZ, UPT, UP0 ;  /* 0x000000ff0900728c */ /* 0x000fe4000bf05300 */
[----:B----4-:R-:W-:Y:S02]  /*0080*/  ULOP3.LUT UR33, UR47, 0x1, URZ, 0xc0, !UPT ;  /* 0x000000012f217892 */ /* 0x010fe4000f8ec0ff */
[----:B------:R-:W-:Y:S01]  /*0090*/  ULOP3.LUT UR34, UR47, 0x1, URZ, 0x3c, !UPT ;  /* 0x000000012f227892 */ /* 0x000fe2000f8e3cff */
[----:B--2---:R-:W-:-:S05]  /*00a0*/  SHF.R.U32.HI R47, RZ, 0x5, R60 ;  /* 0x00000005ff2f7819 */ /* 0x004fca000001163c */
[----:B------:R-:W2:Y:S02]  /*00b0*/  SHFL.IDX PT, R0, R47, RZ, 0x1f ;  /* 0x00001fff2f007589 */ /* 0x000ea400000e0000 */
[----:B--2---:R-:W-:Y:S01]  /*00c0*/  R2UR UR18, R0 ;  /* 0x00000000001272ca */ /* 0x004fe200000e0000 */
[----:B-1----:R-:W-:-:S14]  /*00d0*/  BRA.U UP0, `(.L_x_0) ;  /* 0x0000000100307547 */ /* 0x002fdc000b800000 */
[----:B------:R-:W1:Y:S02]  /*00e0*/  LDCU.64 UR4, c[0x0][0x888] ;  /* 0x00011100ff0477ac */ /* 0x000e640008000a00 */
[----:B-1----:R-:W-:-:S04]  /*00f0*/  UISETP.NE.U32.AND UP0, UPT, UR4, URZ, UPT ;  /* 0x000000ff0400728c */ /* 0x002fc8000bf05070 */
[----:B------:R-:W-:-:S09]  /*0100*/  UISETP.NE.AND.EX UP0, UPT, UR5, URZ, UPT, UP0 ;  /* 0x000000ff0500728c */ /* 0x000fd2000bf05300 */
[----:B------:R-:W-:Y:S05]  /*0110*/  BRA.U !UP0, `(.L_x_1) ;  /* 0x0000000108147547 */ /* 0x000fea000b800000 */
[----:B------:R-:W1:Y:S01]  /*0120*/  LDC.64 R2, c[0x0][0x888] ;  /* 0x00022200ff027b82 */ /* 0x000e620000000a00 */
[----:B------:R-:W1:Y:S02]  /*0130*/  LDCU.64 UR4, c[0x0][0x358] ;  /* 0x00006b00ff0477ac */ /* 0x000e640008000a00 */
[----:B-1----:R1:W5:Y:S01]  /*0140*/  LDG.E R27, desc[UR4][R2.64] ;  /* 0x00000004021b7981 */ /* 0x002362000c1e1900 */
[----:B------:R-:W-:Y:S01]  /*0150*/  HFMA2 R46, -RZ, RZ, 0, 5.9604644775390625e-08 ;  /* 0x00000001ff2e7431 */ /* 0x000fe200000001ff */
[----:B------:R-:W-:Y:S05]  /*0160*/  BRA `(.L_x_0) ;  /* 0x00000000000c7947 */ /* 0x000fea0003800000 */
.L_x_1:
[----:B------:R-:W1:Y:S01]  /*0170*/  LDCU UR4, c[0x0][0x880] ;  /* 0x00011000ff0477ac */ /* 0x000e620008000800 */
[----:B------:R-:W-:Y:S01]  /*0180*/  HFMA2 R46, -RZ, RZ, 0, 5.9604644775390625e-08 ;  /* 0x00000001ff2e7431 */ /* 0x000fe200000001ff */
[----:B-1----:R-:W-:-:S07]  /*0190*/  MOV R27, UR4 ;  /* 0x00000004001b7c02 */ /* 0x002fce0008000f00 */
.L_x_0:
[----:B------:R-:W2:Y:S02]  /*01a0*/  LDCU.64 UR4, c[0x0][0x8b0] ;  /* 0x00011600ff0477ac */ /* 0x000ea40008000a00 */
[----:B--2---:R-:W-:-:S04]  /*01b0*/  UISETP.NE.U32.AND UP0, UPT, UR4, URZ, UPT ;  /* 0x000000ff0400728c */ /* 0x004fc8000bf05070 */
[----:B------:R-:W-:-:S09]  /*01c0*/  UISETP.NE.AND.EX UP0, UPT, UR5, URZ, UPT, UP0 ;  /* 0x000000ff0500728c */ /* 0x000fd2000bf05300 */
[----:B------:R-:W-:Y:S05]  /*01d0*/  BRA.U UP0, `(.L_x_2) ;  /* 0x0000000100287547 */ /* 0x000fea000b800000 */
[----:B------:R-:W2:Y:S02]  /*01e0*/  LDCU.64 UR4, c[0x0][0x8a8] ;  /* 0x00011500ff0477ac */ /* 0x000ea40008000a00 */
[----:B--2---:R-:W-:-:S04]  /*01f0*/  UISETP.NE.U32.AND UP0, UPT, UR4, URZ, UPT ;  /* 0x000000ff0400728c */ /* 0x004fc8000bf05070 */
[----:B------:R-:W-:-:S09]  /*0200*/  UISETP.NE.AND.EX UP0, UPT, UR5, URZ, UPT, UP0 ;  /* 0x000000ff0500728c */ /* 0x000fd2000bf05300 */
[----:B------:R-:W-:Y:S05]  /*0210*/  BRA.U !UP0, `(.L_x_3) ;  /* 0x0000000108107547 */ /* 0x000fea000b800000 */
[----:B------:R-:W2:Y:S01]  /*0220*/  LDC.64 R24, c[0x0][0x8a8] ;  /* 0x00022a00ff187b82 */ /* 0x000ea20000000a00 */
[----:B------:R-:W2:Y:S02]  /*0230*/  LDCU.64 UR4, c[0x0][0x358] ;  /* 0x00006b00ff0477ac */ /* 0x000ea40008000a00 */
[----:B--2---:R2:W5:Y:S01]  /*0240*/  LDG.E R24, desc[UR4][R24.64] ;  /* 0x0000000418187981 */ /* 0x004562000c1e1900 */
[----:B------:R-:W-:Y:S05]  /*0250*/  BRA `(.L_x_2) ;  /* 0x0000000000087947 */ /* 0x000fea0003800000 */
.L_x_3:
[----:B------:R-:W2:Y:S02]  /*0260*/  LDCU UR4, c[0x0][0x8a0] ;  /* 0x00011400ff0477ac */ /* 0x000ea40008000800 */
[----:B--2---:R-:W-:Y:S02]  /*0270*/  MOV R24, UR4 ;  /* 0x0000000400187c02 */ /* 0x004fe40008000f00 */
.L_x_2:
[----:B------:R-:W-:Y:S01]  /*0280*/  IMAD.U32 R0, RZ, RZ, UR18 ;  /* 0x00000012ff007e24 */ /* 0x000fe2000f8e00ff */
[----:B------:R-:W-:Y:S04]  /*0290*/  BSSY.RECONVERGENT B0, `(.L_x_4) ;  /* 0x000000c000007945 */ /* 0x000fe80003800200 */
[C---:B------:R-:W-:Y:S02]  /*02a0*/  ISETP.NE.OR P2, PT, R0.reuse, 0x1, !P1 ;  /* 0x000000010000780c */ /* 0x040fe40004f45670 */
[----:B------:R-:W-:-:S11]  /*02b0*/  ISETP.NE.OR P0, PT, R0, 0x3, !P1 ;  /* 0x000000030000780c */ /* 0x000fd60004f05670 */
[----:B------:R-:W-:Y:S05]  /*02c0*/  @P2 BRA `(.L_x_5) ;  /* 0x0000000000202947 */ /* 0x000fea0003800000 */
[----:B------:R-:W3:Y:S02]  /*02d0*/  LDCU.64 UR4, c[0x0][0x348] ;  /* 0x00006900ff0477ac */ /* 0x000ee40008000a00 */
[----:B---3--:R-:W-:Y:S02]  /*02e0*/  UIADD3 UR6, UP1, UPT, UR4, 0x80, URZ ;  /* 0x0000008004067890 */ /* 0x008fe4000ff3e0ff */
[----:B------:R-:W-:Y:S02]  /*02f0*/  UIADD3 UR4, UP0, UPT, UR4, 0x180, URZ ;  /* 0x0000018004047890 */ /* 0x000fe4000ff1e0ff */
[----:B------:R-:W-:Y:S02]  /*0300*/  UIADD3.X UR7, UPT, UPT, URZ, UR5, URZ, UP1, !UPT ;  /* 0x00000005ff077290 */ /* 0x000fe40008ffe4ff */
[----:B------:R-:W-:-:S07]  /*0310*/  UIADD3.X UR5, UPT, UPT, URZ, UR5, URZ, UP0, !UPT ;  /* 0x00000005ff057290 */ /* 0x000fce00087fe4ff */
[----:B------:R3:W-:Y:S02]  /*0320*/  UTMACCTL.PF [UR6] ;  /* 0x00000000060079b9 */ /* 0x0007e40008040000 */
[----:B------:R3:W-:Y:S02]  /*0330*/  UTMACCTL.PF [UR4] ;  /* 0x00000000040079b9 */ /* 0x0007e40008040000 */
[----:B---3--:R-:W-:Y:S01]  /*0340*/  NOP ;  /* 0x0000000000007918 */ /* 0x008fe20000000000 */
.L_x_5:
[----:B------:R-:W-:Y:S05]  /*0350*/  BSYNC.RECONVERGENT B0 ;  /* 0x0000000000007941 */ /* 0x000fea0003800200 */
.L_x_4:
[----:B------:R-:W-:Y:S04]  /*0360*/  BSSY.RECONVERGENT B0, `(.L_x_6) ;  /* 0x000000a000007945 */ /* 0x000fe80003800200 */
        /* <DEDUP_REMOVED lines=9> */
.L_x_7:
[----:B------:R-:W-:Y:S05]  /*0400*/  BSYNC.RECONVERGENT B0 ;  /* 0x0000000000007941 */ /* 0x000fea0003800200 */
.L_x_6:
[----:B------:R-:W3:Y:S01]  /*0410*/  LDCU.64 UR4, c[0x0][0x888] ;  /* 0x00011100ff0477ac */ /* 0x000ee20008000a00 */
[----:B------:R-:W-:Y:S02]  /*0420*/  UISETP.EQ.U32.AND UP2, UPT, UR8, URZ, UPT ;  /* 0x000000ff0800728c */ /* 0x000fe4000bf42070 */
[----:B------:R-:W-:Y:S02]  /*0430*/  UPLOP3.LUT UP4, UPT, UPT, UPT, UPT, 0x80, 0x8 ;  /* 0x000000000008789c */ /* 0x000fe40003f8f070 */
[----:B---3--:R-:W-:-:S04]  /*0440*/  UISETP.NE.U32.AND UP0, UPT, UR4, URZ, UPT ;  /* 0x000000ff0400728c */ /* 0x008fc8000bf05070 */
[----:B------:R-:W-:-:S04]  /*0450*/  UISETP.NE.AND.EX UP1, UPT, UR5, URZ, UPT, UP0 ;  /* 0x000000ff0500728c */ /* 0x000fc8000bf25300 */
[----:B------:R-:W-:-:S04]  /*0460*/  UISETP.EQ.OR.EX UP3, UPT, UR9, URZ, !UP1, UP2 ;  /* 0x000000ff0900728c */ /* 0x000fc8000cf62720 */
[----:B------:R-:W-:-:S06]  /*0470*/  UP2UR UR4, UPR, URZ, 0x8 ;  /* 0x00000008ff047883 */ /* 0x000fcc0008000000 */
[----:B------:R-:W-:Y:S01]  /*0480*/  MOV R51, UR4 ;  /* 0x0000000400337c02 */ /* 0x000fe20008000f00 */
[----:B------:R-:W-:Y:S06]  /*0490*/  BRA.U !UP3, `(.L_x_8) ;  /* 0x000000010b207547 */ /* 0x000fec000b800000 */
[----:B------:R-:W-:Y:S01]  /*04a0*/  UISETP.NE.U32.AND UP2, UPT, UR8, URZ, UPT ;  /* 0x000000ff0800728c */ /* 0x000fe2000bf45070 */
[----:B-----5:R-:W-:Y:S01]  /*04b0*/  FSETP.NEU.AND P0, PT, R27, RZ, PT ;  /* 0x000000ff1b00720b */ /* 0x020fe20003f0d000 */
[----:B------:R-:W-:Y:S02]  /*04c0*/  USEL UR4, URZ, 0xffffffff, UP1 ;  /* 0xffffffffff047887 */ /* 0x000fe40008800000 */
[----:B------:R-:W-:-:S10]  /*04d0*/  UISETP.NE.AND.EX UP2, UPT, UR9, URZ, UPT, UP2 ;  /* 0x000000ff0900728c */ /* 0x000fd4000bf45320 */
[----:B------:R-:W-:Y:S01]  /*04e0*/  VOTEU.ANY UP0, P0 ;  /* 0x0000000000ff7886 */ /* 0x000fe20000000100 */
[----:B------:R-:W-:-:S04]  /*04f0*/  @!UP2 USEL UR4, URZ, 0xffffffff, UP0 ;  /* 0xffffffffff04a887 */ /* 0x000fc80008000000 */
[----:B------:R-:W-:-:S04]  /*0500*/  ULOP3.LUT UR4, UR4, 0x1, URZ, 0xc0, !UPT ;  /* 0x0000000104047892 */ /* 0x000fc8000f8ec0ff */
[----:B------:R-:W-:-:S11]  /*0510*/  UISETP.NE.U32.AND UP4, UPT, UR4, 0x1, UPT ;  /* 0x000000010400788c */ /* 0x000fd6000bf85070 */
.L_x_8:
[----:B------:R-:W3:Y:S01]  /*0520*/  SHFL.IDX PT, R0, R47, RZ, 0x1f ;  /* 0x00001fff2f007589 */ /* 0x000ee200000e0000 */
[----:B------:R-:W-:-:S04]  /*0530*/  UISETP.NE.AND UP0, UPT, UR18, 0x2, UPT ;  /* 0x000000021200788c */ /* 0x000fc8000bf05270 */
[----:B------:R-:W-:Y:S02]  /*0540*/  UISETP.EQ.AND UP2, UPT, UR33, URZ, !UP0 ;  /* 0x000000ff2100728c */ /* 0x000fe4000c742270 */
[----:B------:R-:W-:-:S04]  /*0550*/  USEL UR55, URZ, 0x1, UP0 ;  /* 0x00000001ff377887 */ /* 0x000fc80008000000 */
[----:B------:R-:W-:Y:S02]  /*0560*/  PLOP3.LUT P3, PT, P1, PT, UP2, 0x80, 0x8 ;  /* 0x000000000008781c */ /* 0x000fe40000f6f028 */
[----:B---3--:R-:W-:-:S13]  /*0570*/  ISETP.NE.AND P0, PT, R0, RZ, PT ;  /* 0x000000ff0000720c */ /* 0x008fda0003f05270 */
[----:B------:R-:W-:Y:S05]  /*0580*/  @P0 BRA `(.L_x_9) ;  /* 0x0000000400100947 */ /* 0x000fea0003800000 */
[----:B------:R-:W-:Y:S01]  /*0590*/  ELECT P0, URZ, PT ;  /* 0x0000000000ff782f */ /* 0x000fe20003800000 */
[----:B------:R-:W-:-:S12]  /*05a0*/  BSSY.RECONVERGENT B0, `(.L_x_9) ;  /* 0x0000042000007945 */ /* 0x000fd80003800200 */
[----:B------:R-:W-:Y:S05]  /*05b0*/  @!P0 BRA `(.L_x_10) ;  /* 0x0000000400008947 */ /* 0x000fea0003800000 */
[----:B------:R-:W-:Y:S01]  /*05c0*/  UMOV UR4, 0x400 ;  /* 0x0000040000047882 */ /* 0x000fe20000000000 */
[----:B------:R-:W-:Y:S01]  /*05d0*/  UMOV UR8, 0x1 ;  /* 0x0000000100087882 */ /* 0x000fe20000000000 */
[----:B------:R-:W-:Y:S01]  /*05e0*/  UMOV UR6, 0x4 ;  /* 0x0000000400067882 */ /* 0x000fe20000000000 */
[----:B------:R-:W-:Y:S02]  /*05f0*/  ULEA UR4, UR47, UR4, 0x18 ;  /* 0x000000042f047291 */ /* 0x000fe4000f8ec0ff */
[----:B------:R-:W-:-:S04]  /*0600*/  UIADD3 UR8, UPT, UPT, -UR8, 0x100000, URZ ;  /* 0x0010000008087890 */ /* 0x000fc8000fffe1ff */
[----:B------:R-:W-:Y:S02]  /*0610*/  USHF.L.U32 UR9, UR8, 0xb, URZ ;  /* 0x0000000b08097899 */ /* 0x000fe400080006ff */
[----:B------:R-:W-:Y:S02]  /*0620*/  USHF.L.U32 UR8, UR8, 0x1, URZ ;  /* 0x0000000108087899 */ /* 0x000fe400080006ff */
[----:B------:R-:W-:-:S04]  /*0630*/  UIADD3 UR6, UPT, UPT, -UR6, 0x100000, URZ ;  /* 0x0010000006067890 */ /* 0x000fc8000fffe1ff */
[----:B------:R-:W-:Y:S02]  /*0640*/  USHF.L.U32 UR7, UR6, 0xb, URZ ;  /* 0x0000000b06077899 */ /* 0x000fe400080006ff */
[----:B------:R-:W-:Y:S01]  /*0650*/  USHF.L.U32 UR6, UR6, 0x1, URZ ;  /* 0x0000000106067899 */ /* 0x000fe200080006ff */
[----:B------:R-:W3:Y:S03]  /*0660*/  FENCE.VIEW.ASYNC.S ;  /* 0x00000000000073c6 */ /* 0x000ee60000000000 */
[----:B---3--:R3:W4:Y:S08]  /*0670*/  SYNCS.EXCH.64 URZ, [UR4], UR8 ;  /* 0x0000000804ff75b2 */ /* 0x0087300008000100 */
[----:B------:R3:W1:Y:S01]  /*0680*/  SYNCS.EXCH.64 URZ, [UR4+0xd0], UR6 ;  /* 0x0000d00604ff75b2 */ /* 0x0006620008000100 */
        /* <DEDUP_REMOVED lines=49> */
[----:B------:R3:W1:Y:S02]  /*09a0*/  SYNCS.EXCH.64 URZ, [UR4+0x198], UR6 ;  /* 0x0001980604ff75b2 */ /* 0x0006640008000100 */
[----:B---34-:R-:W-:Y:S01]  /*09b0*/  NOP ;  /* 0x0000000000007918 */ /* 0x018fe20000000000 */
.L_x_10:
[----:B------:R-:W-:Y:S05]  /*09c0*/  BSYNC.RECONVERGENT B0 ;  /* 0x0000000000007941 */ /* 0x000fea0003800200 */
.L_x_9:
[----:B------:R-:W3:Y:S01]  /*09d0*/  SHFL.IDX PT, R0, R47, RZ, 0x1f ;  /* 0x00001fff2f007589 */ /* 0x000ee200000e0000 */
[----:B------:R-:W-:Y:S01]  /*09e0*/  NOP ;  /* 0x0000000000007918 */ /* 0x000fe20000000000 */
[----:B---3--:R-:W-:-:S13]  /*09f0*/  ISETP.NE.AND P0, PT, R0, 0x1, PT ;  /* 0x000000010000780c */ /* 0x008fda0003f05270 */
[----:B------:R-:W-:Y:S05]  /*0a00*/  @P0 BRA `(.L_x_11) ;  /* 0x0000000000540947 */ /* 0x000fea0003800000 */
        /* <DEDUP_REMOVED lines=10> */
[----:B------:R-:W-:Y:S01]  /*0ab0*/  ELECT P0, URZ, PT ;  /* 0x0000000000ff782f */ /* 0x000fe20003800000 */
[----:B------:R-:W3:Y:S02]  /*0ac0*/  FENCE.VIEW.ASYNC.S ;  /* 0x00000000000073c6 */ /* 0x000ee40000000000 */
[----:B---3--:R3:W4:Y:S08]  /*0ad0*/  SYNCS.EXCH.64 URZ, [UR4+0x1a0], UR8 ;  /* 0x0001a00804ff75b2 */ /* 0x0087300008000100 */
[----:B------:R3:W1:Y:S01]  /*0ae0*/  SYNCS.EXCH.64 URZ, [UR4+0x1c0], UR6 ;  /* 0x0001c00604ff75b2 */ /* 0x0006620008000100 */
[----:B------:R3:W1:Y:S01]  /*0af0*/  SYNCS.EXCH.64 URZ, [UR4+0x1a8], UR8 ;  /* 0x0001a80804ff75b2 */ /* 0x0006620008000100 */
[----:B------:R3:W1:Y:S01]  /*0b00*/  SYNCS.EXCH.64 URZ, [UR4+0x1c8], UR6 ;  /* 0x0001c80604ff75b2 */ /* 0x0006620008000100 */
[----:B------:R3:W1:Y:S01]  /*0b10*/  SYNCS.EXCH.64 URZ, [UR4+0x1b0], UR8 ;  /* 0x0001b00804ff75b2 */ /* 0x0006620008000100 */
[----:B------:R3:W1:Y:S01]  /*0b20*/  SYNCS.EXCH.64 URZ, [UR4+0x1d0], UR6 ;  /* 0x0001d00604ff75b2 */ /* 0x0006620008000100 */
[----:B------:R3:W1:Y:S01]  /*0b30*/  SYNCS.EXCH.64 URZ, [UR4+0x1b8], UR8 ;  /* 0x0001b80804ff75b2 */ /* 0x0006620008000100 */
[----:B------:R3:W1:Y:S01]  /*0b40*/  SYNCS.EXCH.64 URZ, [UR4+0x1d8], UR6 ;  /* 0x0001d80604ff75b2 */ /* 0x0006620008000100 */
[----:B------:R-:W-:Y:S01]  /*0b50*/  NOP ;  /* 0x0000000000007918 */ /* 0x000fe20000000000 */
.L_x_11:
[----:B------:R-:W2:Y:S01]  /*0b60*/  SHFL.IDX PT, R0, R47, RZ, 0x1f ;  /* 0x00001fff2f007589 */ /* 0x000ea200000e0000 */
[----:B------:R-:W-:Y:S01]  /*0b70*/  NOP ;  /* 0x0000000000007918 */ /* 0x000fe20000000000 */
[----:B--2---:R-:W-:-:S13]  /*0b80*/  ISETP.NE.AND P0, PT, R0, 0x3, PT ;  /* 0x000000030000780c */ /* 0x004fda0003f05270 */
[----:B------:R-:W-:Y:S05]  /*0b90*/  @P0 BRA `(.L_x_12) ;  /* 0x00000000002c0947 */ /* 0x000fea0003800000 */
[----:B---3--:R-:W-:Y:S01]  /*0ba0*/  UMOV UR6, 0x400 ;  /* 0x0000040000067882 */ /* 0x008fe20000000000 */
[----:B------:R-:W-:Y:S01]  /*0bb0*/  UMOV UR4, 0x20 ;  /* 0x0000002000047882 */ /* 0x000fe20000000000 */
[----:B------:R-:W-:Y:S02]  /*0bc0*/  ULEA UR6, UR47, UR6, 0x18 ;  /* 0x000000062f067291 */ /* 0x000fe4000f8ec0ff */
[----:B------:R-:W-:-:S04]  /*0bd0*/  UIADD3 UR4, UPT, UPT, -UR4, 0x100000, URZ ;  /* 0x0010000004047890 */ /* 0x000fc8000fffe1ff */
[----:B------:R-:W-:Y:S02]  /*0be0*/  USHF.L.U32 UR5, UR4, 0xb, URZ ;  /* 0x0000000b04057899 */ /* 0x000fe400080006ff */
[----:B------:R-:W-:Y:S01]  /*0bf0*/  USHF.L.U32 UR4, UR4, 0x1, URZ ;  /* 0x0000000104047899 */ /* 0x000fe200080006ff */
[----:B------:R-:W-:Y:S01]  /*0c00*/  ELECT P0, URZ, PT ;  /* 0x0000000000ff782f */ /* 0x000fe20003800000 */
[----:B------:R-:W2:Y:S10]  /*0c10*/  FENCE.VIEW.ASYNC.S ;  /* 0x00000000000073c6 */ /* 0x000eb40000000000 */
[----:B--2---:R2:W3:Y:S01]  /*0c20*/  SYNCS.EXCH.64 URZ, [UR6+0x1e0], UR4 ;  /* 0x0001e00406ff75b2 */ /* 0x0044e20008000100 */
[----:B------:R2:W1:Y:S01]  /*0c30*/  SYNCS.EXCH.64 URZ, [UR6+0x1e8], UR4 ;  /* 0x0001e80406ff75b2 */ /* 0x0004620008000100 */
[----:B------:R-:W-:Y:S01]  /*0c40*/  NOP ;  /* 0x0000000000007918 */ /* 0x000fe20000000000 */
.L_x_12:
[----:B------:R-:W4:Y:S01]  /*0c50*/  SHFL.IDX PT, R0, R47, RZ, 0x1f ;  /* 0x00001fff2f007589 */ /* 0x000f2200000e0000 */
[----:B------:R-:W-:Y:S01]  /*0c60*/  NOP ;  /* 0x0000000000007918 */ /* 0x000fe20000000000 */
[----:B----4-:R-:W-:-:S13]  /*0c70*/  ISETP.NE.AND P0, PT, R0, 0x4, PT ;  /* 0x000000040000780c */ /* 0x010fda0003f05270 */
[----:B------:R-:W-:Y:S05]  /*0c80*/  @P0 BRA `(.L_x_13) ;  /* 0x0000000000480947 */ /* 0x000fea0003800000 */
[----:B--23--:R-:W-:Y:S01]  /*0c90*/  UMOV UR4, 0x720 ;  /* 0x0000072000047882 */ /* 0x00cfe20000000000 */
[----:B------:R-:W-:Y:S01]  /*0ca0*/  UMOV UR6, 0x400 ;  /* 0x0000040000067882 */ /* 0x000fe20000000000 */
[----:B------:R-:W-:Y:S01]  /*0cb0*/  USEL UR4, UR4, 0x620, UP4 ;  /* 0x0000062004047887 */ /* 0x000fe2000a000000 */
        /* <DEDUP_REMOVED lines=9> */
[----:B------:R-:W2:Y:S02]  /*0d50*/  FENCE.VIEW.ASYNC.S ;  /* 0x00000000000073c6 */ /* 0x000ea40000000000 */
[----:B--2---:R4:W2:Y:S08]  /*0d60*/  SYNCS.EXCH.64 URZ, [UR6+0x1f0], UR8 ;  /* 0x0001f00806ff75b2 */ /* 0x0048b00008000100 */
[----:B------:R4:W3:Y:S01]  /*0d70*/  SYNCS.EXCH.64 URZ, [UR6+0x200], UR4 ;  /* 0x0002000406ff75b2 */ /* 0x0008e20008000100 */
[----:B------:R4:W1:Y:S01]  /*0d80*/  SYNCS.EXCH.64 URZ, [UR6+0x1f8], UR8 ;  /* 0x0001f80806ff75b2 */ /* 0x0008620008000100 */
[----:B------:R4:W1:Y:S02]  /*0d90*/  SYNCS.EXCH.64 URZ, [UR6+0x208], UR4 ;  /* 0x0002080406ff75b2 */ /* 0x0008640008000100 */
[----:B----4-:R-:W-:Y:S01]  /*0da0*/  NOP ;  /* 0x0000000000007918 */ /* 0x010fe20000000000 */
.L_x_13:
[----:B------:R-:W4:Y:S01]  /*0db0*/  SHFL.IDX PT, R0, R47, RZ, 0x1f ;  /* 0x00001fff2f007589 */ /* 0x000f2200000e0000 */
[----:B------:R-:W-:Y:S01]  /*0dc0*/  NOP ;  /* 0x0000000000007918 */ /* 0x000fe20000000000 */
[----:B----4-:R-:W-:-:S13]  /*0dd0*/  ISETP.NE.AND P0, PT, R0, 0x5, PT ;  /* 0x000000050000780c */ /* 0x010fda0003f05270 */
[----:B------:R-:W-:Y:S05]  /*0de0*/  @P0 BRA `(.L_x_14) ;  /* 0x0000000000540947 */ /* 0x000fea0003800000 */
[----:B--23--:R-:W-:Y:S01]  /*0df0*/  UMOV UR4, 0x400 ;  /* 0x0000040000047882 */ /* 0x00cfe20000000000 */
        /* <DEDUP_REMOVED lines=14> */
[----:B------:R4:W1:Y:S01]  /*0ee0*/  SYNCS.EXCH.64 URZ, [UR4+0x238], UR8 ;  /* 0x0002380804ff75b2 */ /* 0x0008620008000100 */
[----:B------:R4:W1:Y:S01]  /*0ef0*/  SYNCS.EXCH.64 URZ, [UR4+0x220], UR6 ;  /* 0x0002200604ff75b2 */ /* 0x0008620008000100 */
[----:B------:R4:W1:Y:S01]  /*0f00*/  SYNCS.EXCH.64 URZ, [UR4+0x240], UR8 ;  /* 0x0002400804ff75b2 */ /* 0x0008620008000100 */
[----:B------:R4:W1:Y:S01]  /*0f10*/  SYNCS.EXCH.64 URZ, [UR4+0x228], UR6 ;  /* 0x0002280604ff75b2 */ /* 0x0008620008000100 */
[----:B------:R4:W1:Y:S02]  /*0f20*/  SYNCS.EXCH.64 URZ, [UR4+0x248], UR8 ;  /* 0x0002480804ff75b2 */ /* 0x0008640008000100 */
[----:B----4-:R-:W-:Y:S01]  /*0f30*/  NOP ;  /* 0x0000000000007918 */ /* 0x010fe20000000000 */
.L_x_14:
[----:B------:R-:W4:Y:S01]  /*0f40*/  SHFL.IDX PT, R0, R47, RZ, 0x1f ;  /* 0x00001fff2f007589 */ /* 0x000f2200000e0000 */
[----:B------:R-:W-:Y:S01]  /*0f50*/  ISETP.NE.OR P1, PT, RZ, UR18, !P1 ;  /* 0x00000012ff007c0c */ /* 0x000fe2000cf25670 */
[----:B------:R-:W-:Y:S01]  /*0f60*/  NOP ;  /* 0x0000000000007918 */ /* 0x000fe20000000000 */
[----:B----4-:R-:W-:-:S13]  /*0f70*/  ISETP.NE.AND P0, PT, R0, 0x3, PT ;  /* 0x000000030000780c */ /* 0x010fda0003f05270 */
[----:B------:R-:W-:Y:S05]  /*0f80*/  @P0 BRA `(.L_x_15) ;  /* 0x0000000000340947 */ /* 0x000fea0003800000 */
[----:B--23--:R-:W-:Y:S01]  /*0f90*/  UMOV UR4, 0x400 ;  /* 0x0000040000047882 */ /* 0x00cfe20000000000 */
[----:B------:R-:W-:Y:S01]  /*0fa0*/  UMOV UR6, 0x20 ;  /* 0x0000002000067882 */ /* 0x000fe20000000000 */
[----:B------:R-:W-:Y:S02]  /*0fb0*/  ULEA UR4, UR47, UR4, 0x18 ;  /* 0x000000042f047291 */ /* 0x000fe4000f8ec0ff */
[----:B------:R-:W-:-:S04]  /*0fc0*/  UIADD3 UR6, UPT, UPT, -UR6, 0x100000, URZ ;  /* 0x0010000006067890 */ /* 0x000fc8000fffe1ff */
[----:B------:R-:W-:Y:S02]  /*0fd0*/  USHF.L.U32 UR7, UR6, 0xb, URZ ;  /* 0x0000000b06077899 */ /* 0x000fe400080006ff */
[----:B------:R-:W-:Y:S01]  /*0fe0*/  USHF.L.U32 UR6, UR6, 0x1, URZ ;  /* 0x0000000106067899 */ /* 0x000fe200080006ff */
[----:B------:R-:W-:Y:S01]  /*0ff0*/  ELECT P0, URZ, PT ;  /* 0x0000000000ff782f */ /* 0x000fe20003800000 */
[----:B------:R-:W2:Y:S10]  /*1000*/  FENCE.VIEW.ASYNC.S ;  /* 0x00000000000073c6 */ /* 0x000eb40000000000 */
[----:B--2---:R4:W2:Y:S01]  /*1010*/  SYNCS.EXCH.64 URZ, [UR4+0x250], UR6 ;  /* 0x0002500604ff75b2 */ /* 0x0048a20008000100 */
[----:B------:R4:W3:Y:S01]  /*1020*/  SYNCS.EXCH.64 URZ, [UR4+0x260], UR6 ;  /* 0x0002600604ff75b2 */ /* 0x0008e20008000100 */
[----:B------:R4:W1:Y:S01]  /*1030*/  SYNCS.EXCH.64 URZ, [UR4+0x258], UR6 ;  /* 0x0002580604ff75b2 */ /* 0x0008620008000100 */
[----:B------:R4:W1:Y:S02]  /*1040*/  SYNCS.EXCH.64 URZ, [UR4+0x268], UR6 ;  /* 0x0002680604ff75b2 */ /* 0x0008640008000100 */
[----:B----4-:R-:W-:Y:S01]  /*1050*/  NOP ;  /* 0x0000000000007918 */ /* 0x010fe20000000000 */
.L_x_15:
[----:B------:R-:W-:Y:S01]  /*1060*/  VOTEU.ALL UP0, P1 ;  /* 0x0000000000ff7886 */ /* 0x000fe20000800000 */
[----:B--23--:R-:W-:Y:S01]  /*1070*/  UMOV UR4, 0x20 ;  /* 0x0000002000047882 */ /* 0x00cfe20000000000 */
[----:B------:R-:W2:Y:S01]  /*1080*/  LDCU UR7, c[0x0][0x36c] ;  /* 0x00006d80ff0777ac */ /* 0x000ea20008000800 */
[----:B------:R-:W-:Y:S01]  /*1090*/  NOP ;  /* 0x0000000000007918 */ /* 0x000fe20000000000 */
[----:B------:R-:W-:Y:S01]  /*10a0*/  LOP3.LUT R0, R60, 0x1f, RZ, 0xc0, !PT ;  /* 0x0000001f3c007812 */ /* 0x000fe200078ec0ff */
[----:B------:R-:W-:Y:S01]  /*10b0*/  @!UP0 UMOV UR6, 0x400 ;  /* 0x0000040000068882 */ /* 0x000fe20000000000 */
[----:B------:R-:W-:-:S04]  /*10c0*/  @!UP0 UIADD3 UR4, UPT, UPT, -UR4, 0x100000, URZ ;  /* 0x0010000004048890 */ /* 0x000fc8000fffe1ff */
[----:B------:R-:W-:Y:S02]  /*10d0*/  @!UP0 USHF.L.U32 UR5, UR4, 0xb, URZ ;  /* 0x0000000b04058899 */ /* 0x000fe400080006ff */
[----:B------:R-:W-:Y:S02]  /*10e0*/  @!UP0 USHF.L.U32 UR4, UR4, 0x1, URZ ;  /* 0x0000000104048899 */ /* 0x000fe400080006ff */
[----:B------:R-:W-:Y:S01]  /*10f0*/  @!UP0 ULEA UR6, UR47, UR6, 0x18 ;  /* 0x000000062f068291 */ /* 0x000fe2000f8ec0ff */
[----:B------:R-:W-:Y:S01]  /*1100*/  VOTEU.ALL UP0, P1 ;  /* 0x0000000000ff7886 */ /* 0x000fe20000800000 */
[----:B------:R-:W-:Y:S02]  /*1110*/  UISETP.NE.AND UP5, UPT, UR18, URZ, UPT ;  /* 0x000000ff1200728c */ /* 0x000fe4000bfa5270 */
[----:B--2---:R-:W-:Y:S01]  /*1120*/  UISETP.EQ.U32.AND UP6, UPT, UR7, 0x1, UPT ;  /* 0x000000010700788c */ /* 0x004fe2000bfc2070 */
[----:B------:R-:W2:Y:S07]  /*1130*/  FENCE.VIEW.ASYNC.S ;  /* 0x00000000000073c6 */ /* 0x000eae0000000000 */
[----:B--2---:R2:W3:Y:S01]  /*1140*/  @!UP0 SYNCS.EXCH.64 URZ, [UR6+0x270], UR4 ;  /* 0x0002700406ff85b2 */ /* 0x0044e20008000100 */
[----:B------:R-:W-:Y:S05]  /*1150*/  BRA.U !UP6, `(.L_x_16) ;  /* 0x000000010e087547 */ /* 0x000fea000b800000 */
[----:B-1-3--:R-:W-:Y:S01]  /*1160*/  UCGABAR_ARV ;  /* 0x00000000000079c7 */ /* 0x00afe20008000000 */
[----:B------:R-:W-:Y:S05]  /*1170*/  BRA `(.L_x_17) ;  /* 0x0000000000047947 */ /* 0x000fea0003800000 */
.L_x_16:
[----:B-1-3--:R-:W-:Y:S01]  /*1180*/  NOP ;  /* 0x0000000000007918 */ /* 0x00afe20000000000 */
.L_x_17:
[----:B------:R-:W1:Y:S01]  /*1190*/  S2UR UR31, SR_CTAID.X ;  /* 0x00000000001f79c3 */ /* 0x000e620000002500 */
[----:B------:R-:W-:-:S05]  /*11a0*/  CS2R.32 R50, SR_CgaSize ;  /* 0x0000000000327805 */ /* 0x000fca0000008a00 */
[----:B------:R-:W-:-:S05]  /*11b0*/  IMAD R50, R50, -0xa0, RZ ;  /* 0xffffff6032327824 */ /* 0x000fca00078e02ff */
[----:B--2---:R-:W-:-:S14]  /*11c0*/  R2UR UR5, R50 ;  /* 0x00000000320572ca */ /* 0x004fdc00000e0000 */
[----:B------:R-:W2:Y:S01]  /*11d0*/  LDCU UR5, c[0x0][UR5+0x2b0] ;  /* 0x00005600050577ac */ /* 0x000ea20008000800 */
[----:B------:R-:W-:-:S05]  /*11e0*/  CS2R.32 R50, SR_CgaSize ;  /* 0x0000000000327805 */ /* 0x000fca0000008a00 */
[----:B------:R-:W-:-:S05]  /*11f0*/  IMAD R50, R50, -0xa0, RZ ;  /* 0xffffff6032327824 */ /* 0x000fca00078e02ff */
[----:B------:R-:W-:-:S14]  /*1200*/  R2UR UR4, R50 ;  /* 0x00000000320472ca */ /* 0x000fdc00000e0000 */
[----:B------:R-:W3:Y:S01]  /*1210*/  LDCU UR4, c[0x0][UR4+0x2b4] ;  /* 0x00005680040477ac */ /* 0x000ee20008000800 */
[----:B------:R-:W4:Y:S01]  /*1220*/  S2UR UR30, SR_CTAID.Y ;  /* 0x00000000001e79c3 */ /* 0x000f220000002600 */
[----:B------:R-:W-:-:S05]  /*1230*/  CS2R.32 R50, SR_CgaSize ;  /* 0x0000000000327805 */ /* 0x000fca0000008a00 */
[----:B------:R-:W-:-:S05]  /*1240*/  IMAD R50, R50, -0xa0, RZ ;  /* 0xffffff6032327824 */ /* 0x000fca00078e02ff */
[----:B------:R-:W-:-:S14]  /*1250*/  R2UR UR7, R50 ;  /* 0x00000000320772ca */ /* 0x000fdc00000e0000 */
[----:B------:R-:W3:Y:S01]  /*1260*/  LDCU UR7, c[0x0][UR7+0x2a4] ;  /* 0x00005480070777ac */ /* 0x000ee20008000800 */
[----:B------:R-:W-:-:S05]  /*1270*/  CS2R.32 R50, SR_CgaSize ;  /* 0x0000000000327805 */ /* 0x000fca0000008a00 */
[----:B------:R-:W-:-:S05]  /*1280*/  IMAD R50, R50, -0xa0, RZ ;  /* 0xffffff6032327824 */ /* 0x000fca00078e02ff */
[----:B------:R-:W-:-:S14]  /*1290*/  R2UR UR63, R50 ;  /* 0x00000000323f72ca */ /* 0x000fdc00000e0000 */
[----:B------:R-:W3:Y:S01]  /*12a0*/  LDCU UR63, c[0x0][UR63+0x2a0] ;  /* 0x000054003f3f77ac */ /* 0x000ee20008000800 */
[----:B------:R-:W-:Y:S01]  /*12b0*/  UISETP.GT.U32.AND UP0, UPT, UR33, 0xffff, UPT ;  /* 0x0000ffff2100788c */ /* 0x000fe2000bf04070 */
[----:B------:R-:W3:Y:S01]  /*12c0*/  LDCU UR19, c[0x0][0xb24] ;  /* 0x00016480ff1377ac */ /* 0x000ee20008000800 */
[----:B------:R-:W3:Y:S01]  /*12d0*/  LDCU UR45, c[0x0][0xb24] ;  /* 0x00016480ff2d77ac */ /* 0x000ee20008000800 */
[----:B-1----:R-:W-:Y:S01]  /*12e0*/  I2FP.F32.U32 R3, UR31 ;  /* 0x0000001f00037c45 */ /* 0x002fe20008201000 */
[----:B------:R-:W1:Y:S04]  /*12f0*/  LDCU UR23, c[0x0][0xb30] ;  /* 0x00016600ff1777ac */ /* 0x000e680008000800 */
[----:B--2---:R-:W-:Y:S01]  /*1300*/  FMUL R3, R3, UR5 ;  /* 0x0000000503037c20 */ /* 0x004fe20008400000 */
[----:B------:R-:W-:Y:S01]  /*1310*/  USHF.L.U32 UR24, UR47, 0x8, URZ ;  /* 0x000000082f187899 */ /* 0x000fe200080006ff */
[----:B----4-:R-:W-:Y:S01]  /*1320*/  I2FP.F32.U32 R2, UR30 ;  /* 0x0000001e00027c45 */ /* 0x010fe20008201000 */
[----:B------:R-:W-:-:S03]  /*1330*/  USHF.L.U32 UR46, UR31, 0x6, URZ ;  /* 0x000000061f2e7899 */ /* 0x000fc600080006ff */
[----:B------:R-:W2:Y:S01]  /*1340*/  F2I.U32.TRUNC.NTZ R3, R3 ;  /* 0x0000000300037305 */ /* 0x000ea2000020f000 */
[----:B------:R-:W-:Y:S01]  /*1350*/  USEL UR21, UR33, 0xffff, !UP0 ;  /* 0x0000ffff21157887 */ /* 0x000fe2000c000000 */
[----:B---3--:R-:W-:-:S06]  /*1360*/  FMUL R2, R2, UR4 ;  /* 0x0000000402027c20 */ /* 0x008fcc0008400000 */
[----:B------:R-:W3:Y:S01]  /*1370*/  F2I.U32.TRUNC.NTZ R2, R2 ;  /* 0x0000000200027305 */ /* 0x000ee2000020f000 */
[----:B--2---:R-:W-:Y:S02]  /*1380*/  R2UR UR4, R3 ;  /* 0x00000000030472ca */ /* 0x004fe400000e0000 */
[----:B------:R-:W-:Y:S02]  /*1390*/  PRMT R3, RZ, 0x7610, R3 ;  /* 0x00007610ff037816 */ /* 0x000fe40000000003 */
[----:B---3--:R-:W-:Y:S02]  /*13a0*/  R2UR UR6, R2 ;  /* 0x00000000020672ca */ /* 0x008fe400000e0000 */
[----:B------:R-:W-:-:S07]  /*13b0*/  PRMT R2, RZ, 0x7610, R2 ;  /* 0x00007610ff027816 */ /* 0x000fce0000000002 */
[----:B------:R-:W-:-:S04]  /*13c0*/  UIADD3 UR5, UPT, UPT, -UR4, URZ, URZ ;  /* 0x000000ff04057290 */ /* 0x000fc8000fffe1ff */
[----:B------:R-:W-:Y:S02]  /*13d0*/  UIMAD UR63, UR63, UR5, UR31 ;  /* 0x000000053f3f72a4 */ /* 0x000fe4000f8e021f */
[----:B------:R-:W-:-:S04]  /*13e0*/  UIADD3 UR4, UPT, UPT, -UR6, URZ, URZ ;  /* 0x000000ff06047290 */ /* 0x000fc8000fffe1ff */
[----:B------:R-:W-:-:S06]  /*13f0*/  UIMAD UR4, UR7, UR4, UR30 ;  /* 0x00000004070472a4 */ /* 0x000fcc000f8e021e */
[----:B------:R-:W-:Y:S01]  /*1400*/  IMAD.U32 R50, RZ, RZ, UR4 ;  /* 0x00000004ff327e24 */ /* 0x000fe2000f8e00ff */
[----:B-1----:R-:W-:Y:S06]  /*1410*/  BRA.U UP5, `(.L_x_18) ;  /* 0x0000000105687547 */ /* 0x002fec000b800000 */
[----:B------:R-:W-:Y:S01]  /*1420*/  R2UR UR4, R50 ;  /* 0x00000000320472ca */ /* 0x000fe200000e0000 */
[----:B------:R-:W-:-:S12]  /*1430*/  ULOP3.LUT UR5, UR63, 0x4, URZ, 0x3c, !UPT ;  /* 0x000000043f057892 */ /* 0x000fd8000f8e3cff */
[----:B------:R-:W-:Y:S02]  /*1440*/  UISETP.NE.AND UP0, UPT, UR4, URZ, UPT ;  /* 0x000000ff0400728c */ /* 0x000fe4000bf05270 */
[----:B------:R-:W-:Y:S02]  /*1450*/  ULOP3.LUT UR4, UR63, 0x2, URZ, 0x3c, !UPT ;  /* 0x000000023f047892 */ /* 0x000fe4000f8e3cff */
[----:B------:R-:W-:-:S04]  /*1460*/  UISETP.GT.U32.AND UP2, UPT, UR63, 0x1, UP0 ;  /* 0x000000013f00788c */ /* 0x000fc80008744070 */
[----:B------:R-:W-:Y:S02]  /*1470*/  USEL UR8, URZ, 0x1, UP2 ;  /* 0x00000001ff087887 */ /* 0x000fe40009000000 */
[----:B------:R-:W-:Y:S02]  /*1480*/  USEL UR7, URZ, 0x2, UP2 ;  /* 0x00000002ff077887 */ /* 0x000fe40009000000 */
[----:B------:R-:W-:Y:S02]  /*1490*/  UISETP.GT.U32.AND UP2, UPT, UR4, 0x1, UP0 ;  /* 0x000000010400788c */ /* 0x000fe40008744070 */
[----:B------:R-:W-:Y:S02]  /*14a0*/  ULOP3.LUT UR4, UR63, 0x6, URZ, 0x3c, !UPT ;  /* 0x000000063f047892 */ /* 0x000fe4000f8e3cff */
[----:B------:R-:W-:Y:S02]  /*14b0*/  USEL UR6, URZ, 0x4, UP2 ;  /* 0x00000004ff067887 */ /* 0x000fe40009000000 */
[----:B------:R-:W-:-:S02]  /*14c0*/  USEL UR9, URZ, 0x8, UP2 ;  /* 0x00000008ff097887 */ /* 0x000fc40009000000 */
[----:B------:R-:W-:Y:S02]  /*14d0*/  UISETP.GT.U32.AND UP2, UPT, UR5, 0x1, UP0 ;  /* 0x000000010500788c */ /* 0x000fe40008744070 */
[----:B------:R-:W-:Y:S02]  /*14e0*/  UISETP.GT.U32.AND UP0, UPT, UR4, 0x1, UP0 ;  /* 0x000000010400788c */ /* 0x000fe40008704070 */
[----:B------:R-:W-:Y:S02]  /*14f0*/  USEL UR4, URZ, 0x10, UP2 ;  /* 0x00000010ff047887 */ /* 0x000fe40009000000 */
[----:B------:R-:W-:Y:S02]  /*1500*/  UIADD3 UR5, UPT, UPT, UR6, UR7, UR8 ;  /* 0x0000000706057290 */ /* 0x000fe4000fffe008 */
[----:B------:R-:W-:Y:S02]  /*1510*/  USEL UR7, URZ, 0x40, UP0 ;  /* 0x00000040ff077887 */ /* 0x000fe40008000000 */
[----:B------:R-:W-:-:S02]  /*1520*/  USEL UR8, URZ, 0x20, UP2 ;  /* 0x00000020ff087887 */ /* 0x000fc40009000000 */
[----:B------:R-:W-:Y:S02]  /*1530*/  UIADD3 UR5, UPT, UPT, UR4, UR5, UR9 ;  /* 0x0000000504057290 */ /* 0x000fe4000fffe009 */
[----:B------:R-:W-:Y:S02]  /*1540*/  ULOP3.LUT UR4, UR63, 0xfffffffe, URZ, 0xc0, !UPT ;  /* 0xfffffffe3f047892 */ /* 0x000fe4000f8ec0ff */
[----:B------:R-:W-:Y:S02]  /*1550*/  USEL UR6, URZ, 0x80, UP0 ;  /* 0x00000080ff067887 */ /* 0x000fe40008000000 */
[----:B------:R-:W-:-:S03]  /*1560*/  UIADD3 UR5, UPT, UPT, UR7, UR5, UR8 ;  /* 0x0000000507057290 */ /* 0x000fc6000fffe008 */
[----:B------:R-:W-:Y:S01]  /*1570*/  UMOV UR7, 0x3 ;  /* 0x0000000300077882 */ /* 0x000fe20000000000 */
[----:B------:R-:W-:Y:S02]  /*1580*/  UIADD3 UR5, UPT, UPT, UR5, UR6, URZ ;  /* 0x0000000605057290 */ /* 0x000fe4000fffe0ff */
[----:B------:R-:W-:-:S04]  /*1590*/  USHF.L.U32 UR4, UR7, UR4, URZ ;  /* 0x0000000407047299 */ /* 0x000fc800080006ff */
[----:B------:R-:W-:Y:S02]  /*15a0*/  MOV R3, UR5 ;  /* 0x0000000500037c02 */ /* 0x000fe40008000f00 */
[----:B------:R-:W-:-:S07]  /*15b0*/  IMAD.U32 R2, RZ, RZ, UR4 ;  /* 0x00000004ff027e24 */ /* 0x000fce000f8e00ff */
.L_x_18:
[----:B------:R-:W1:Y:S01]  /*15c0*/  S2UR UR36, SR_CTAID.Z ;  /* 0x00000000002479c3 */ /* 0x000e620000002700 */
[----:B------:R-:W-:Y:S01]  /*15d0*/  UISETP.GE.AND UP0, UPT, UR19, 0x1, UPT ;  /* 0x000000011300788c */ /* 0x000fe2000bf06270 */
[----:B------:R-:W-:-:S08]  /*15e0*/  UMOV UR25, 0x55 ;  /* 0x0000005500197882 */ /* 0x000fd00000000000 */
[----:B------:R-:W-:Y:S05]  /*15f0*/  BRA.U !UP0, `(.L_x_19) ;  /* 0x0000000108d07547 */ /* 0x000fea000b800000 */
[----:B------:R-:W2:Y:S01]  /*1600*/  LDCU.128 UR12, c[0x0][0xb10] ;  /* 0x00016200ff0c77ac */ /* 0x000ea20008000c00 */
[----:B------:R-:W3:Y:S01]  /*1610*/  LDCU UR6, c[0x0][0x370] ;  /* 0x00006e00ff0677ac */ /* 0x000ee20008000800 */
[----:B------:R-:W4:Y:S01]  /*1620*/  LDCU UR7, c[0x0][0x374] ;  /* 0x00006e80ff0777ac */ /* 0x000f220008000800 */
[----:B------:R-:W1:Y:S01]  /*1630*/  LDCU UR20, c[0x0][0xb0c] ;  /* 0x00016180ff1477ac */ /* 0x000e620008000800 */
[----:B------:R-:W1:Y:S01]  /*1640*/  LDCU UR22, c[0x0][0xb20] ;  /* 0x00016400ff1677ac */ /* 0x000e620008000800 */
[----:B------:R-:W1:Y:S01]  /*1650*/  LDCU.64 UR8, c[0x0][0xb28] ;  /* 0x00016500ff0877ac */ /* 0x000e620008000a00 */
[----:B--2---:R-:W-:Y:S02]  /*1660*/  UISETP.NE.AND UP3, UPT, UR14, 0x1, UPT ;  /* 0x000000010e00788c */ /* 0x004fe4000bf65270 */
[----:B----4-:R-:W-:Y:S02]  /*1670*/  UIMAD.WIDE.U32 UR10, UR7, UR15, URZ ;  /* 0x0000000f070a72a5 */ /* 0x010fe4000f8e00ff */
[----:B---3--:R-:W-:-:S02]  /*1680*/  UIMAD.WIDE.U32 UR16, UR6, UR12, URZ ;  /* 0x0000000c061072a5 */ /* 0x008fc4000f8e00ff */
[----:B-1----:R-:W-:Y:S02]  /*1690*/  UISETP.NE.AND UP0, UPT, UR20, 0x1, UPT ;  /* 0x000000011400788c */ /* 0x002fe4000bf05270 */
[----:B------:R-:W-:Y:S01]  /*16a0*/  UIMAD.WIDE.U32 UR4, UR31, UR12, URZ ;  /* 0x0000000c1f0472a5 */ /* 0x000fe2000f8e00ff */
[----:B------:R-:W-:Y:S02]  /*16b0*/  UMOV UR10, UR11 ;  /* 0x0000000b000a7c82 */ /* 0x000fe40008000000 */
[----:B------:R-:W-:Y:S01]  /*16c0*/  UMOV UR16, UR17 ;  /* 0x0000001100107c82 */ /* 0x000fe20008000000 */
[----:B------:R-:W-:Y:S02]  /*16d0*/  @UP3 USHF.R.U32.HI UR7, URZ, UR22, UR10 ;  /* 0x00000016ff073299 */ /* 0x000fe4000801160a */
[----:B------:R-:W-:Y:S02]  /*16e0*/  UISETP.NE.AND UP2, UPT, UR19, 0x1, UPT ;  /* 0x000000011300788c */ /* 0x000fe4000bf45270 */
[----:B------:R-:W-:-:S02]  /*16f0*/  USHF.R.U32.HI UR5, URZ, UR13, UR5 ;  /* 0x0000000dff057299 */ /* 0x000fc40008011605 */
[----:B------:R-:W-:Y:S02]  /*1700*/  @UP0 USHF.R.U32.HI UR6, URZ, UR13, UR16 ;  /* 0x0000000dff060299 */ /* 0x000fe40008011610 */
[----:B------:R-:W-:Y:S02]  /*1710*/  UIMAD.WIDE.U32 UR12, UR30, UR15, URZ ;  /* 0x0000000f1e0c72a5 */ /* 0x000fe4000f8e00ff */
[----:B------:R-:W-:Y:S02]  /*1720*/  UIMAD.WIDE.U32 UR10, UR7, UR8, URZ ;  /* 0x00000008070a72a5 */ /* 0x000fe4000f8e00ff */
[----:B------:R-:W-:Y:S02]  /*1730*/  UIMAD.WIDE.U32 UR16, UR6, UR8, URZ ;  /* 0x00000008061072a5 */ /* 0x000fe4000f8e00ff */
[----:B------:R-:W-:Y:S01]  /*1740*/  USEL UR5, UR31, UR5, !UP0 ;  /* 0x000000051f057287 */ /* 0x000fe2000c000000 */
[----:B------:R-:W-:Y:S02]  /*1750*/  UMOV UR4, UR13 ;  /* 0x0000000d00047c82 */ /* 0x000fe40008000000 */
[----:B------:R-:W-:Y:S01]  /*1760*/  UMOV UR10, UR11 ;  /* 0x0000000b000a7c82 */ /* 0x000fe20008000000 */
[----:B------:R-:W-:-:S02]  /*1770*/  USHF.R.U32.HI UR4, URZ, UR22, UR4 ;  /* 0x00000016ff047299 */ /* 0x000fc40008011604 */
[----:B------:R-:W-:Y:S01]  /*1780*/  @UP2 USHF.R.U32.HI UR7, URZ, UR9, UR10 ;  /* 0x00000009ff072299 */ /* 0x000fe2000801160a */
[----:B------:R-:W-:Y:S01]  /*1790*/  UMOV UR16, UR17 ;  /* 0x0000001100107c82 */ /* 0x000fe20008000000 */
[----:B------:R-:W-:Y:S02]  /*17a0*/  USEL UR4, UR30, UR4, !UP3 ;  /* 0x000000041e047287 */ /* 0x000fe4000d800000 */
[----:B------:R-:W-:Y:S02]  /*17b0*/  @UP2 USHF.R.U32.HI UR6, URZ, UR9, UR16 ;  /* 0x00000009ff062299 */ /* 0x000fe40008011610 */
[----:B------:R-:W-:Y:S02]  /*17c0*/  UIMAD UR7, UR7, UR19, URZ ;  /* 0x00000013070772a4 */ /* 0x000fe4000f8e02ff */
[----:B------:R-:W-:Y:S02]  /*17d0*/  UIMAD UR12, UR6, UR19, URZ ;  /* 0x00000013060c72a4 */ /* 0x000fe4000f8e02ff */
[----:B------:R-:W-:-:S02]  /*17e0*/  UISETP.GE.AND UP0, UPT, UR4, UR7, UPT ;  /* 0x000000070400728c */ /* 0x000fc4000bf06270 */
[----:B------:R-:W-:Y:S02]  /*17f0*/  UIMAD.WIDE.U32 UR10, UR4, UR8, URZ ;  /* 0x00000008040a72a5 */ /* 0x000fe4000f8e00ff */
[----:B------:R-:W-:Y:S02]  /*1800*/  UISETP.GE.OR UP0, UPT, UR5, UR12, UP0 ;  /* 0x0000000c0500728c */ /* 0x000fe40008706670 */
[----:B------:R-:W-:Y:S02]  /*1810*/  UIMAD.WIDE.U32 UR12, UR5, UR8, URZ ;  /* 0x00000008050c72a5 */ /* 0x000fe4000f8e00ff */
[----:B------:R-:W-:Y:S01]  /*1820*/  UIADD3 UR10, UPT, UPT, -UR4, URZ, URZ ;  /* 0x000000ff040a7290 */ /* 0x000fe2000fffe1ff */
[----:B------:R-:W-:Y:S01]  /*1830*/  UMOV UR8, UR11 ;  /* 0x0000000b00087c82 */ /* 0x000fe20008000000 */
[----:B------:R-:W-:Y:S02]  /*1840*/  UIADD3 UR11, UPT, UPT, -UR5, URZ, URZ ;  /* 0x000000ff050b7290 */ /* 0x000fe4000fffe1ff */
[----:B------:R-:W-:-:S03]  /*1850*/  USHF.R.U32.HI UR8, URZ, UR9, UR8 ;  /* 0x00000009ff087299 */ /* 0x000fc60008011608 */
[----:B------:R-:W-:Y:S01]  /*1860*/  @!UP0 UMOV UR7, UR13 ;  /* 0x0000000d00078c82 */ /* 0x000fe20008000000 */
[----:B------:R-:W-:Y:S02]  /*1870*/  UIMAD UR30, UR14, UR10, UR30 ;  /* 0x0000000a0e1e72a4 */ /* 0x000fe4000f8e021e */
[----:B------:R-:W-:Y:S02]  /*1880*/  USEL UR8, UR4, UR8, !UP2 ;  /* 0x0000000804087287 */ /* 0x000fe4000d000000 */
[----:B------:R-:W-:Y:S02]  /*1890*/  @!UP0 USHF.R.U32.HI UR7, URZ, UR9, UR7 ;  /* 0x00000009ff078299 */ /* 0x000fe40008011607 */
[----:B------:R-:W-:Y:S02]  /*18a0*/  UIADD3 UR9, UPT, UPT, -UR8, URZ, URZ ;  /* 0x000000ff08097290 */ /* 0x000fe4000fffe1ff */
[----:B------:R-:W-:Y:S02]  /*18b0*/  @!UP0 USEL UR7, UR5, UR7, !UP2 ;  /* 0x0000000705078287 */ /* 0x000fe4000d000000 */
[----:B------:R-:W-:-:S02]  /*18c0*/  UIMAD UR9, UR19, UR9, UR4 ;  /* 0x00000009130972a4 */ /* 0x000fc4000f8e0204 */
[----:B------:R-:W-:Y:S02]  /*18d0*/  @!UP0 UIADD3 UR8, UPT, UPT, UR8, -UR7, URZ ;  /* 0x8000000708088290 */ /* 0x000fe4000fffe0ff */
[----:B------:R-:W-:Y:S02]  /*18e0*/  @!UP0 UIMAD UR6, UR9, UR6, UR7 ;  /* 0x00000006090682a4 */ /* 0x000fe4000f8e0207 */
[----:B------:R-:W-:Y:S02]  /*18f0*/  @!UP0 UIMAD UR4, UR8, UR19, UR5 ;  /* 0x00000013080482a4 */ /* 0x000fe4000f8e0205 */
[----:B------:R-:W-:Y:S02]  /*1900*/  UIMAD UR31, UR20, UR11, UR31 ;  /* 0x0000000b141f72a4 */ /* 0x000fe4000f8e021f */
[----:B------:R-:W-:Y:S01]  /*1910*/  UIMAD UR30, UR4, UR14, UR30 ;  /* 0x0000000e041e72a4 */ /* 0x000fe2000f8e021e */
[----:B------:R-:W-:Y:S02]  /*1920*/  @!UP0 UMOV UR5, UR6 ;  /* 0x0000000600058c82 */ /* 0x000fe40008000000 */
[----:B------:R-:W-:-:S12]  /*1930*/  UIMAD UR31, UR5, UR20, UR31 ;  /* 0x00000014051f72a4 */ /* 0x000fd8000f8e021f */
.L_x_19:
[----:B------:R-:W-:Y:S02]  /*1940*/  UISETP.NE.AND UP2, UPT, UR23, 0x1, UPT ;  /* 0x000000011700788c */ /* 0x000fe4000bf45270 */
[----:B------:R-:W-:Y:S02]  /*1950*/  ULOP3.LUT UR21, UR21, 0xffff, URZ, 0xc0, !UPT ;  /* 0x0000ffff15157892 */ /* 0x000fe4000f8ec0ff */
[----:B------:R-:W-:Y:S02]  /*1960*/  UISETP.NE.AND UP0, UPT, UR18, 0x2, UPT ;  /* 0x000000021200788c */ /* 0x000fe4000bf05270 */
[----:B------:R-:W-:Y:S02]  /*1970*/  ULOP3.LUT UR24, UR24, 0x600, URZ, 0xc0, !UPT ;  /* 0x0000060018187892 */ /* 0x000fe4000f8ec0ff */
[----:B------:R-:W-:Y:S02]  /*1980*/  ULOP3.LUT UR46, UR46, 0x40, URZ, 0xc0, !UPT ;  /* 0x000000402e2e7892 */ /* 0x000fe4000f8ec0ff */
[----:B------:R-:W-:Y:S01]  /*1990*/  USHF.L.U32 UR21, UR25, UR21, URZ ;  /* 0x0000001519157299 */ /* 0x000fe200080006ff */
[----:B------:R-:W-:Y:S11]  /*19a0*/  BRA.U UP2, `(.L_x_20) ;  /* 0x0000000102407547 */ /* 0x000ff6000b800000 */
[----:B------:R-:W2:Y:S01]  /*19b0*/  LDCU.128 UR8, c[0x0][0xb10] ;  /* 0x00016200ff0877ac */ /* 0x000ea20008000c00 */
[----:B------:R-:W3:Y:S01]  /*19c0*/  LDCU UR12, c[0x0][0xb0c] ;  /* 0x00016180ff0c77ac */ /* 0x000ee20008000800 */
[----:B------:R-:W4:Y:S01]  /*19d0*/  LDCU UR13, c[0x0][0xb20] ;  /* 0x00016400ff0d77ac */ /* 0x000f220008000800 */
[----:B--2---:R-:W-:Y:S02]  /*19e0*/  UIMAD.WIDE.U32 UR4, UR31, UR8, URZ ;  /* 0x000000081f0472a5 */ /* 0x004fe4000f8e00ff */
[----:B------:R-:W-:Y:S02]  /*19f0*/  UIMAD.WIDE.U32 UR6, UR30, UR11, URZ ;  /* 0x0000000b1e0672a5 */ /* 0x000fe4000f8e00ff */
[----:B---3--:R-:W-:Y:S02]  /*1a00*/  UISETP.NE.AND UP2, UPT, UR12, 0x1, UPT ;  /* 0x000000010c00788c */ /* 0x008fe4000bf45270 */
[----:B------:R-:W-:-:S03]  /*1a10*/  USHF.R.U32.HI UR5, URZ, UR9, UR5 ;  /* 0x00000009ff057299 */ /* 0x000fc60008011605 */
[----:B------:R-:W-:Y:S01]  /*1a20*/  UMOV UR4, UR7 ;  /* 0x0000000700047c82 */ /* 0x000fe20008000000 */
[----:B------:R-:W-:Y:S02]  /*1a30*/  USEL UR5, UR31, UR5, !UP2 ;  /* 0x000000051f057287 */ /* 0x000fe4000d000000 */
[----:B------:R-:W-:Y:S02]  /*1a40*/  UISETP.NE.AND UP2, UPT, UR10, 0x1, UPT ;  /* 0x000000010a00788c */ /* 0x000fe4000bf45270 */
[----:B----4-:R-:W-:-:S04]  /*1a50*/  USHF.R.U32.HI UR4, URZ, UR13, UR4 ;  /* 0x0000000dff047299 */ /* 0x010fc80008011604 */
[----:B------:R-:W-:-:S04]  /*1a60*/  USEL UR4, UR30, UR4, !UP2 ;  /* 0x000000041e047287 */ /* 0x000fc8000d000000 */
[----:B------:R-:W-:Y:S02]  /*1a70*/  UIADD3 UR6, UPT, UPT, UR5, -UR4, URZ ;  /* 0x8000000405067290 */ /* 0x000fe4000fffe0ff */
[----:B------:R-:W-:Y:S02]  /*1a80*/  UIADD3 UR4, UPT, UPT, -UR5, UR4, URZ ;  /* 0x0000000405047290 */ /* 0x000fe4000fffe1ff */
[----:B------:R-:W-:Y:S02]  /*1a90*/  UIMAD UR30, UR6, UR10, UR30 ;  /* 0x0000000a061e72a4 */ /* 0x000fe4000f8e021e */
[----:B------:R-:W-:-:S12]  /*1aa0*/  UIMAD UR31, UR4, UR12, UR31 ;  /* 0x0000000c041f72a4 */ /* 0x000fd8000f8e021f */
.L_x_20:
[----:B------:R-:W-:Y:S05]  /*1ab0*/  BRA.U !UP6, `(.L_x_21) ;  /* 0x000000010e0c7547 */ /* 0x000fea000b800000 */
[----:B------:R-:W-:Y:S01]  /*1ac0*/  UCGABAR_WAIT ;  /* 0x0000000000007dc7 */ /* 0x000fe20008000000 */
[----:B------:R-:W-:Y:S01]  /*1ad0*/  CCTL.IVALL ;  /* 0x00000000ff00798f */ /* 0x000fe20002000000 */
[----:B------:R-:W-:Y:S05]  /*1ae0*/  BRA `(.L_x_22) ;  /* 0x0000000000047947 */ /* 0x000fea0003800000 */
.L_x_21:
[----:B------:R-:W-:Y:S06]  /*1af0*/  BAR.SYNC.DEFER_BLOCKING 0x0 ;  /* 0x0000000000007b1d */ /* 0x000fec0000010000 */
.L_x_22:
[----:B------:R-:W-:Y:S05]  /*1b00*/  BRA.U UP0, `(.L_x_23) ;  /* 0x0000001d00f87547 */ /* 0x000fea000b800000 */
[----:B------:R-:W2:Y:S01]  /*1b10*/  LDCU UR6, c[0x0][0x38c] ;  /* 0x00007180ff0677ac */ /* 0x000ea20008000800 */
[----:B------:R-:W-:Y:S01]  /*1b20*/  PLOP3.LUT P1, PT, PT, PT, UP4, 0x80, 0x8 ;  /* 0x000000000008781c */ /* 0x000fe20003f2f048 */
[----:B------:R-:W-:Y:S01]  /*1b30*/  IMAD.MOV.U32 R12, RZ, RZ, 0x1 ;  /* 0x00000001ff0c7424 */ /* 0x000fe200078e00ff */
[----:B------:R-:W-:Y:S02]  /*1b40*/  ISETP.NE.AND P2, PT, R0, RZ, P3 ;  /* 0x000000ff0000720c */ /* 0x000fe40001f45270 */
[----:B------:R-:W-:Y:S02]  /*1b50*/  CS2R R10, SRZ ;  /* 0x00000000000a7805 */ /* 0x000fe4000001ff00 */
[----:B------:R-:W-:Y:S01]  /*1b60*/  PLOP3.LUT P1, PT, P1, PT, PT, 0x8, 0x80 ;  /* 0x000000000080781c */ /* 0x000fe20000f2e170 */
[----:B------:R-:W-:Y:S01]  /*1b70*/  IMAD.MOV.U32 R9, RZ, RZ, RZ ;  /* 0x000000ffff097224 */ /* 0x000fe200078e00ff */
[----:B------:R-:W3:Y:S01]  /*1b80*/  LDCU UR39, c[0x0][0x370] ;  /* 0x00006e00ff2777ac */ /* 0x000ee20008000800 */
[----:B------:R-:W-:Y:S01]  /*1b90*/  IMAD.MOV.U32 R8, RZ, RZ, 0x1 ;  /* 0x00000001ff087424 */ /* 0x000fe200078e00ff */
[----:B------:R-:W4:Y:S01]  /*1ba0*/  LDCU.64 UR26, c[0x0][0x348] ;  /* 0x00006900ff1a77ac */ /* 0x000f220008000a00 */
[----:B------:R-:W-:Y:S01]  /*1bb0*/  ULEA.HI UR43, UR24, UR46, URZ, 0x1b ;  /* 0x0000002e182b7291 */ /* 0x000fe2000f8fd8ff */
[----:B------:R-:W1:Y:S01]  /*1bc0*/  LDCU UR38, c[0x0][0x374] ;  /* 0x00006e80ff2677ac */ /* 0x000e620008000800 */
[----:B--2---:R-:W-:-:S02]  /*1bd0*/  UIADD3 UR5, UPT, UPT, UR6, 0x1f, URZ ;  /* 0x0000001f06057890 */ /* 0x004fc4000fffe0ff */
[----:B------:R-:W-:Y:S02]  /*1be0*/  UIADD3 UR48, UPT, UPT, UR6, 0x3e, URZ ;  /* 0x0000003e06307890 */ /* 0x000fe4000fffe0ff */
[----:B------:R-:W-:-:S04]  /*1bf0*/  USHF.R.S32.HI UR4, URZ, 0x1f, UR5 ;  /* 0x0000001fff047899 */ /* 0x000fc80008011405 */
[----:B------:R-:W-:Y:S02]  /*1c00*/  ULEA.HI UR4, UR4, UR5, URZ, 0x5 ;  /* 0x0000000504047291 */ /* 0x000fe4000f8f28ff */
[----:B------:R-:W-:Y:S02]  /*1c10*/  UIADD3 UR5, UPT, UPT, UR6, -0x1, URZ ;  /* 0xffffffff06057890 */ /* 0x000fe4000fffe0ff */
[----:B------:R-:W-:Y:S02]  /*1c20*/  USHF.R.S32.HI UR41, URZ, 0x5, UR4 ;  /* 0x00000005ff297899 */ /* 0x000fe40008011404 */
[----:B------:R-:W-:Y:S02]  /*1c30*/  UISETP.GE.U32.AND UP1, UPT, UR5, -0x3f, UPT ;  /* 0xffffffc10500788c */ /* 0x000fe4000bf26070 */
[----:B------:R-:W-:Y:S01]  /*1c40*/  UISETP.LT.U32.AND UP0, UPT, UR41, 0x1a, UPT ;  /* 0x0000001a2900788c */ /* 0x000fe2000bf01070 */
[----:B------:R-:W-:-:S03]  /*1c50*/  UMOV UR5, URZ ;  /* 0x000000ff00057c82 */ /* 0x000fc60008000000 */
[----:B------:R-:W-:Y:S02]  /*1c60*/  USEL UR40, UR41, 0x1a, UP0 ;  /* 0x0000001a29287887 */ /* 0x000fe40008000000 */
[----:B------:R-:W-:Y:S02]  /*1c70*/  UISETP.NE.AND UP0, UPT, UR18, URZ, UPT ;  /* 0x000000ff1200728c */ /* 0x000fe4000bf05270 */
[----:B------:R-:W-:Y:S02]  /*1c80*/  UIADD3 UR4, UPT, UPT, UR40, -0x1, URZ ;  /* 0xffffffff28047890 */ /* 0x000fe4000fffe0ff */
[----:B------:R-:W-:Y:S02]  /*1c90*/  @UP1 UIADD3 UR4, UPT, UPT, UR40, URZ, URZ ;  /* 0x000000ff28041290 */ /* 0x000fe4000fffe0ff */
[----:B------:R-:W-:Y:S02]  /*1ca0*/  USEL UR25, UR55, 0x2, UP0 ;  /* 0x0000000237197887 */ /* 0x000fe40008000000 */
[----:B------:R-:W-:-:S02]  /*1cb0*/  UIADD3 UR44, UPT, UPT, UR41, -UR40, URZ ;  /* 0x80000028292c7290 */ /* 0x000fc4000fffe0ff */
[----:B------:R-:W-:Y:S02]  /*1cc0*/  UIADD3 UR28, UPT, UPT, UR4, 0x1, URZ ;  /* 0x00000001041c7890 */ /* 0x000fe4000fffe0ff */
[----:B-1-34-:R-:W-:-:S12]  /*1cd0*/  UIADD3 UR42, UPT, UPT, -UR4, URZ, URZ ;  /* 0x000000ff042a7290 */ /* 0x01afd8000fffe1ff */
.L_x_43:
[----:B------:R-:W-:Y:S01]  /*1ce0*/  UISETP.NE.AND UP0, UPT, UR47, URZ, UPT ;  /* 0x000000ff2f00728c */ /* 0x000fe2000bf05270 */
[----:B------:R-:W1:Y:S08]  /*1cf0*/  S2UR UR47, SR_CgaCtaId ;  /* 0x00000000002f79c3 */ /* 0x000e700000008800 */
[----:B------:R-:W-:Y:S05]  /*1d00*/  BRA.U UP0, `(.L_x_24) ;  /* 0x0000000100347547 */ /* 0x000fea000b800000 */
[----:B------:R-:W2:Y:S01]  /*1d10*/  S2R R0, SR_CgaCtaId ;  /* 0x0000000000007919 */ /* 0x000ea20000008800 */
[----:B------:R-:W-:-:S04]  /*1d20*/  MOV R2, 0x400 ;  /* 0x0000040000027802 */ /* 0x000fc80000000f00 */
[----:B--2---:R-:W-:Y:S02]  /*1d30*/  LEA R0, R0, R2, 0x18 ;  /* 0x0000000200007211 */ /* 0x004fe400078ec0ff */
[----:B------:R-:W-:-:S03]  /*1d40*/  SHF.L.U32 R2, R8, 0x1f, RZ ;  /* 0x0000001f08027819 */ /* 0x000fc600000006ff */
[----:B------:R-:W-:-:S04]  /*1d50*/  IMAD R0, R9, 0x8, R0 ;  /* 0x0000000809007824 */ /* 0x000fc800078e0200 */
[----:B------:R-:W2:Y:S02]  /*1d60*/  SYNCS.PHASECHK.TRANS64.TRYWAIT P0, [R0+URZ+0x260], R2 ;  /* 0x00026002000075a7 */ /* 0x000ea400080011ff */
[----:B--2---:R-:W-:Y:S05]  /*1d70*/  @!P0 BRA `(.L_x_25) ;  /* 0x0000008000048947 */ /* 0x004fea0003800000 */
.L_x_172:
[----:B------:R-:W-:Y:S01]  /*1d80*/  VIADD R9, R9, 0x1 ;  /* 0x0000000109097836 */ /* 0x000fe20000000000 */
[----:B------:R2:W-:Y:S04]  /*1d90*/  SYNCS.ARRIVE.TRANS64.A1T0 RZ, [R0+URZ+0x250], RZ ;  /* 0x000250ff00ff79a7 */ /* 0x0005e800081000ff */
[----:B------:R-:W-:-:S04]  /*1da0*/  ISETP.NE.AND P0, PT, R9, 0x2, PT ;  /* 0x000000020900780c */ /* 0x000fc80003f05270 */
[----:B------:R-:W-:Y:S02]  /*1db0*/  SEL R9, R9, RZ, P0 ;  /* 0x000000ff09097207 */ /* 0x000fe40000000000 */
[----:B--2---:R-:W-:-:S04]  /*1dc0*/  SEL R0, RZ, 0x1, P0 ;  /* 0x00000001ff007807 */ /* 0x004fc80000000000 */
[----:B------:R-:W-:-:S07]  /*1dd0*/  LOP3.LUT R8, R8, R0, RZ, 0x3c, !PT ;  /* 0x0000000008087212 */ /* 0x000fce00078e3cff */
.L_x_24:
[----:B------:R-:W-:Y:S01]  /*1de0*/  UMOV UR6, 0x400 ;  /* 0x0000040000067882 */ /* 0x000fe20000000000 */
[----:B------:R-:W-:Y:S01]  /*1df0*/  UISETP.GE.U32.AND UP0, UPT, UR48, 0x3f, UPT ;  /* 0x0000003f3000788c */ /* 0x000fe2000bf06070 */
[----:B------:R-:W-:Y:S01]  /*1e00*/  SHF.L.U32 R0, R12, 0x1f, RZ ;  /* 0x0000001f0c007819 */ /* 0x000fe200000006ff */
[----:B-1----:R-:W-:Y:S02]  /*1e10*/  ULEA UR6, UR47, UR6, 0x18 ;  /* 0x000000062f067291 */ /* 0x002fe4000f8ec0ff */
[----:B------:R-:W-:Y:S02]  /*1e20*/  ULEA UR11, UR30, UR43, 0x7 ;  /* 0x0000002b1e0b7291 */ /* 0x000fe4000f8e38ff */
[----:B------:R-:W-:Y:S01]  /*1e30*/  ULEA UR4, UR5, UR6, 0x3 ;  /* 0x0000000605047291 */ /* 0x000fe2000f8e18ff */
[----:B------:R-:W-:-:S08]  /*1e40*/  UMOV UR7, URZ ;  /* 0x000000ff00077c82 */ /* 0x000fd00008000000 */
[----:B------:R1:W2:Y:S01]  /*1e50*/  SYNCS.PHASECHK.TRANS64.TRYWAIT P0, [UR4+0xd0], R0 ;  /* 0x0000d000ff0075a7 */ /* 0x0002a20008001104 */
[----:B------:R-:W-:-:S04]  /*1e60*/  ULEA.HI UR4, UR31, UR31, URZ, 0x1 ;  /* 0x0000001f1f047291 */ /* 0x000fc8000f8f08ff */
[----:B------:R-:W-:-:S04]  /*1e70*/  USHF.L.U32 UR4, UR4, 0x6, URZ ;  /* 0x0000000604047899 */ /* 0x000fc800080006ff */
[----:B------:R-:W-:Y:S01]  /*1e80*/  ULOP3.LUT UR35, UR46, 0xffffff80, UR4, 0xf8, !UPT ;  /* 0xffffff802e237892 */ /* 0x000fe2000f8ef804 */
[----:B------:R-:W-:Y:S11]  /*1e90*/  BRA.U !UP0, `(.L_x_26) ;  /* 0x0000000108c87547 */ /* 0x000ff6000b800000 */
[----:B------:R-:W-:Y:S01]  /*1ea0*/  UMOV UR13, UR42 ;  /* 0x0000002a000d7c82 */ /* 0x000fe20008000000 */
[----:B------:R-:W-:Y:S01]  /*1eb0*/  UMOV UR4, UR5 ;  /* 0x0000000500047c82 */ /* 0x000fe20008000000 */
[----:B------:R-:W-:-:S05]  /*1ec0*/  UMOV UR34, URZ ;  /* 0x000000ff00227c82 */ /* 0x000fca0008000000 */
.L_x_32:
[----:B------:R-:W-:Y:S01]  /*1ed0*/  ULEA UR33, UR4, UR6, 0x3 ;  /* 0x0000000604217291 */ /* 0x000fe2000f8e18ff */
[----:B------:R-:W-:Y:S01]  /*1ee0*/  @P3 MOV R2, 0x4000 ;  /* 0x0000400000023802 */ /* 0x000fe20000000f00 */
[----:B--234-:R-:W-:Y:S10]  /*1ef0*/  @P0 BRA `(.L_x_27) ;  /* 0x00000000000c0947 */ /* 0x01cff40003800000 */
[----:B------:R-:W-:-:S04]  /*1f00*/  SHF.L.U32 R3, R12, 0x1f, RZ ;  /* 0x0000001f0c037819 */ /* 0x000fc800000006ff */
[----:B------:R-:W2:Y:S02]  /*1f10*/  SYNCS.PHASECHK.TRANS64.TRYWAIT P0, [UR33+0xd0], R3 ;  /* 0x0000d003ff0075a7 */ /* 0x000ea40008001121 */
[----:B--2---:R-:W-:Y:S05]  /*1f20*/  @!P0 BRA `(.L_x_28) ;  /* 0x0000007c00ac8947 */ /* 0x004fea0003800000 */
.L_x_27:
[----:B------:R2:W-:Y:S01]  /*1f30*/  @P3 SYNCS.ARRIVE.TRANS64 RZ, [UR33], R2 ;  /* 0x00000002ffff39a7 */ /* 0x0005e20008000021 */
[----:B------:R-:W-:Y:S02]  /*1f40*/  ULOP3.LUT UR5, UR25, 0x2, URZ, 0xfc, !UPT ;  /* 0x0000000219057892 */ /* 0x000fe4000f8efcff */
[----:B------:R-:W-:Y:S02]  /*1f50*/  UIADD3 UR13, UPT, UPT, UR13, 0x1, URZ ;  /* 0x000000010d0d7890 */ /* 0x000fe4000fffe0ff */
[----:B------:R-:W-:Y:S02]  /*1f60*/  UISETP.NE.AND UP0, UPT, UR5, 0x2, UPT ;  /* 0x000000020500788c */ /* 0x000fe4000bf05270 */
[----:B------:R-:W-:-:S07]  /*1f70*/  UISETP.NE.AND UP2, UPT, UR13, 0x1, UPT ;  /* 0x000000010d00788c */ /* 0x000fce000bf45270 */
[----:B------:R-:W-:Y:S05]  /*1f80*/  BRA.U UP0, `(.L_x_29) ;  /* 0x0000000100047547 */ /* 0x000fea000b800000 */
[----:B------:R-:W-:Y:S05]  /*1f90*/  BPT.TRAP 0x1 ;  /* 0x000000040000795c */ /* 0x000fea0000300000 */
.L_x_29:
[----:B------:R-:W-:Y:S04]  /*1fa0*/  BSSY.RECONVERGENT B0, `(.L_x_30) ;  /* 0x0000003000007945 */ /* 0x000fe80003800200 */
[----:B------:R-:W-:Y:S05]  /*1fb0*/  @!P2 BRA `(.L_x_31) ;  /* 0x000000000004a947 */ /* 0x000fea0003800000 */
[----:B------:R-:W-:Y:S05]  /*1fc0*/  BPT.TRAP 0x1 ;  /* 0x000000040000795c */ /* 0x000fea0000300000 */
.L_x_31:
[----:B------:R-:W-:Y:S05]  /*1fd0*/  BSYNC.RECONVERGENT B0 ;  /* 0x0000000000007941 */ /* 0x000fea0003800200 */
.L_x_30:
[----:B------:R-:W-:Y:S02]  /*1fe0*/  UIADD3 UR5, UPT, UPT, UR4, 0x1, URZ ;  /* 0x0000000104057890 */ /* 0x000fe4000fffe0ff */
[----:B------:R-:W-:Y:S02]  /*1ff0*/  ULEA UR32, UR4, UR6, 0xc ;  /* 0x0000000604207291 */ /* 0x000fe4000f8e60ff */
[----:B------:R-:W-:Y:S02]  /*2000*/  UISETP.NE.AND UP0, UPT, UR5, 0x1a, UPT ;  /* 0x0000001a0500788c */ /* 0x000fe4000bf05270 */
[----:B------:R-:W-:Y:S02]  /*2010*/  ULEA UR4, UR4, UR24, 0xb ;  /* 0x0000001804047291 */ /* 0x000fe4000f8e58ff */
[----:B------:R-:W-:Y:S02]  /*2020*/  USEL UR8, URZ, 0x1, UP0 ;  /* 0x00000001ff087887 */ /* 0x000fe40008000000 */
[----:B------:R-:W-:-:S02]  /*2030*/  USEL UR5, UR5, URZ, UP0 ;  /* 0x000000ff05057287 */ /* 0x000fc40008000000 */
[----:B------:R-:W-:Y:S02]  /*2040*/  UIADD3 UR16, UP1, UPT, UR26, 0x80, URZ ;  /* 0x000000801a107890 */ /* 0x000fe4000ff3e0ff */
[----:B------:R-:W-:Y:S01]  /*2050*/  ULEA UR4, UR4, UR6, 0x1 ;  /* 0x0000000604047291 */ /* 0x000fe2000f8e08ff */
[----:B------:R-:W-:Y:S01]  /*2060*/  LOP3.LUT R12, R12, UR8, RZ, 0x3c, !PT ;  /* 0x000000080c0c7c12 */ /* 0x000fe2000f8e3cff */
[----:B------:R-:W-:Y:S02]  /*2070*/  UIADD3 UR14, UP0, UPT, UR26, 0x180, URZ ;  /* 0x000001801a0e7890 */ /* 0x000fe4000ff1e0ff */
[----:B------:R-:W-:Y:S01]  /*2080*/  ULEA UR7, UR5, UR6, 0x3 ;  /* 0x0000000605077291 */ /* 0x000fe2000f8e18ff */
[----:B-1----:R-:W-:Y:S01]  /*2090*/  SHF.L.U32 R0, R12, 0x1f, RZ ;  /* 0x0000001f0c007819 */ /* 0x002fe200000006ff */
[----:B------:R-:W-:Y:S02]  /*20a0*/  ULOP3.LUT UR33, UR33, 0xfefffff8, URZ, 0xc0, !UPT ;  /* 0xfefffff821217892 */ /* 0x000fe4000f8ec0ff */
[----:B------:R-:W-:-:S02]  /*20b0*/  UIADD3.X UR17, UPT, UPT, URZ, UR27, URZ, UP1, !UPT ;  /* 0x0000001bff117290 */ /* 0x000fc40008ffe4ff */
[----:B------:R-:W-:Y:S02]  /*20c0*/  UIADD3 UR32, UPT, UPT, UR32, 0x4400, URZ ;  /* 0x0000440020207890 */ /* 0x000fe4000fffe0ff */
[----:B------:R-:W-:Y:S01]  /*20d0*/  UIADD3 UR8, UPT, UPT, UR4, 0x1e400, URZ ;  /* 0x0001e40004087890 */ /* 0x000fe2000fffe0ff */
[----:B------:R3:W4:Y:S01]  /*20e0*/  SYNCS.PHASECHK.TRANS64.TRYWAIT P0, [UR7+0xd0], R0 ;  /* 0x0000d000ff0075a7 */ /* 0x0007220008001107 */
[----:B------:R-:W-:Y:S02]  /*20f0*/  UIADD3.X UR15, UPT, UPT, URZ, UR27, URZ, UP0, !UPT ;  /* 0x0000001bff0f7290 */ /* 0x000fe400087fe4ff */
[----:B------:R-:W-:Y:S01]  /*2100*/  UPRMT UR4, URZ, 0x5410, UR21 ;  /* 0x00005410ff047896 */ /* 0x000fe20008000015 */
[----:B------:R-:W-:Y:S01]  /*2110*/  UMOV UR18, 0x0 ;  /* 0x0000000000127882 */ /* 0x000fe20000000000 */
[----:B------:R-:W-:Y:S01]  /*2120*/  UMOV UR19, 0x10000000 ;  /* 0x1000000000137882 */ /* 0x000fe20000000000 */
[----:B------:R-:W-:Y:S01]  /*2130*/  UMOV UR10, UR34 ;  /* 0x00000022000a7c82 */ /* 0x000fe20008000000 */
[----:B------:R-:W-:Y:S01]  /*2140*/  UMOV UR12, UR36 ;  /* 0x00000024000c7c82 */ /* 0x000fe20008000000 */
[----:B------:R-:W-:Y:S01]  /*2150*/  UMOV UR9, UR33 ;  /* 0x0000002100097c82 */ /* 0x000fe20008000000 */
[----:B------:R1:W-:Y:S01]  /*2160*/  UTMALDG.3D.2CTA [UR32], [UR16], desc[UR18] ;  /* 0x00001220100075b4 */ /* 0x0003e20008211000 */
[----:B------:R-:W-:-:S02]  /*2170*/  UMOV UR7, UR28 ;  /* 0x0000001c00077c82 */ /* 0x000fc40008000000 */
[----:B------:R2:W-:Y:S01]  /*2180*/  UTMALDG.3D.MULTICAST.2CTA [UR8], [UR14], UR4, desc[UR18] ;  /* 0x000012080e0073b4 */ /* 0x0005e20008211804 */
[----:B-1----:R-:W-:Y:S01]  /*2190*/  UIADD3 UR34, UPT, UPT, UR34, 0x20, URZ ;  /* 0x0000002022227890 */ /* 0x002fe2000fffe0ff */
[----:B--2---:R-:W-:Y:S01]  /*21a0*/  UMOV UR4, UR5 ;  /* 0x0000000500047c82 */ /* 0x004fe20008000000 */
[----:B------:R-:W-:Y:S10]  /*21b0*/  BRA.U UP2, `(.L_x_32) ;  /* 0xfffffffd02447547 */ /* 0x000ff4000b83ffff */
.L_x_26:
[----:B------:R-:W-:Y:S01]  /*21c0*/  ULEA UR4, UR5, UR6, 0x3 ;  /* 0x0000000605047291 */ /* 0x000fe2000f8e18ff */
[----:B-1-3--:R-:W-:Y:S01]  /*21d0*/  SHF.L.U32 R0, R12, 0x1f, RZ ;  /* 0x0000001f0c007819 */ /* 0x00afe200000006ff */
[----:B------:R-:W-:Y:S01]  /*21e0*/  @!P1 SYNCS.ARRIVE.TRANS64.A1T0 RZ, [UR6+0x1e8], RZ ;  /* 0x0001e8ffffff99a7 */ /* 0x000fe20008100006 */
[----:B------:R-:W-:-:S06]  /*21f0*/  UISETP.GT.AND UP0, UPT, UR41, UR40, UPT ;  /* 0x000000282900728c */ /* 0x000fcc000bf04270 */
[----:B--2-4-:R1:W2:Y:S03]  /*2200*/  SYNCS.PHASECHK.TRANS64.TRYWAIT P0, [UR4+0xd0], R0 ;  /* 0x0000d000ff0075a7 */ /* 0x0142a60008001104 */
[----:B------:R-:W-:Y:S05]  /*2210*/  BRA.U !UP0, `(.L_x_33) ;  /* 0x0000000108c87547 */ /* 0x000fea000b800000 */
[----:B------:R-:W-:Y:S01]  /*2220*/  UIADD3 UR13, UPT, UPT, UR44, UR7, URZ ;  /* 0x000000072c0d7290 */ /* 0x000fe2000fffe0ff */
[----:B------:R-:W-:-:S11]  /*2230*/  UMOV UR4, UR5 ;  /* 0x0000000500047c82 */ /* 0x000fd60008000000 */
.L_x_39:
[----:B------:R-:W-:Y:S01]  /*2240*/  ULEA UR17, UR4, UR6, 0x3 ;  /* 0x0000000604117291 */ /* 0x000fe2000f8e18ff */
[----:B--2---:R-:W-:Y:S01]  /*2250*/  @P3 MOV R2, 0x4000 ;  /* 0x0000400000023802 */ /* 0x004fe20000000f00 */
[----:B--2-4-:R-:W-:Y:S10]  /*2260*/  @P0 BRA `(.L_x_34) ;  /* 0x00000000000c0947 */ /* 0x014ff40003800000 */
[----:B------:R-:W-:-:S04]  /*2270*/  SHF.L.U32 R3, R12, 0x1f, RZ ;  /* 0x0000001f0c037819 */ /* 0x000fc800000006ff */
[----:B------:R-:W2:Y:S02]  /*2280*/  SYNCS.PHASECHK.TRANS64.TRYWAIT P0, [UR17+0xd0], R3 ;  /* 0x0000d003ff0075a7 */ /* 0x000ea40008001111 */
[----:B--2---:R-:W-:Y:S05]  /*2290*/  @!P0 BRA `(.L_x_35) ;  /* 0x0000007800e88947 */ /* 0x004fea0003800000 */
.L_x_34:
[----:B------:R2:W-:Y:S01]  /*22a0*/  @P3 SYNCS.ARRIVE.TRANS64 RZ, [UR17], R2 ;  /* 0x00000002ffff39a7 */ /* 0x0005e20008000011 */
[----:B------:R-:W-:-:S04]  /*22b0*/  ULOP3.LUT UR5, UR25, 0x2, URZ, 0xfc, !UPT ;  /* 0x0000000219057892 */ /* 0x000fc8000f8efcff */
[----:B------:R-:W-:-:S09]  /*22c0*/  UISETP.NE.AND UP0, UPT, UR5, 0x2, UPT ;  /* 0x000000020500788c */ /* 0x000fd2000bf05270 */
[----:B------:R-:W-:Y:S05]  /*22d0*/  BRA.U UP0, `(.L_x_36) ;  /* 0x0000000100047547 */ /* 0x000fea000b800000 */
[----:B------:R-:W-:Y:S05]  /*22e0*/  BPT.TRAP 0x1 ;  /* 0x000000040000795c */ /* 0x000fea0000300000 */
.L_x_36:
[----:B------:R-:W-:Y:S04]  /*22f0*/  BSSY.RECONVERGENT B0, `(.L_x_37) ;  /* 0x0000003000007945 */ /* 0x000fe80003800200 */
[----:B------:R-:W-:Y:S05]  /*2300*/  @!P2 BRA `(.L_x_38) ;  /* 0x000000000004a947 */ /* 0x000fea0003800000 */
[----:B------:R-:W-:Y:S05]  /*2310*/  BPT.TRAP 0x1 ;  /* 0x000000040000795c */ /* 0x000fea0000300000 */
.L_x_38:
[----:B------:R-:W-:Y:S05]  /*2320*/  BSYNC.RECONVERGENT B0 ;  /* 0x0000000000007941 */ /* 0x000fea0003800200 */
.L_x_37:
        /* <DEDUP_REMOVED lines=9> */
[----:B------:R-:W-:Y:S02]  /*23c0*/  USHF.L.U32 UR18, UR7, 0x5, URZ ;  /* 0x0000000507127899 */ /* 0x000fe400080006ff */
[----:B------:R-:W-:Y:S01]  /*23d0*/  UIADD3 UR7, UPT, UPT, UR7, 0x1, URZ ;  /* 0x0000000107077890 */ /* 0x000fe2000fffe0ff */
[----:B-1----:R-:W-:Y:S01]  /*23e0*/  SHF.L.U32 R0, R12, 0x1f, RZ ;  /* 0x0000001f0c007819 */ /* 0x002fe200000006ff */
[----:B------:R-:W-:Y:S02]  /*23f0*/  UIADD3 UR22, UP1, UPT, UR26, 0x80, URZ ;  /* 0x000000801a167890 */ /* 0x000fe4000ff3e0ff */
[----:B------:R-:W-:Y:S01]  /*2400*/  ULEA UR4, UR4, UR6, 0x1 ;  /* 0x0000000604047291 */ /* 0x000fe2000f8e08ff */
[----:B------:R3:W4:Y:S01]  /*2410*/  SYNCS.PHASECHK.TRANS64.TRYWAIT P0, [UR8+0xd0], R0 ;  /* 0x0000d000ff0075a7 */ /* 0x0007220008001108 */
[----:B------:R-:W-:-:S02]  /*2420*/  UIADD3.X UR15, UPT, UPT, URZ, UR27, URZ, UP0, !UPT ;  /* 0x0000001bff0f7290 */ /* 0x000fc400087fe4ff */
[----:B------:R-:W-:Y:S02]  /*2430*/  UISETP.NE.AND UP0, UPT, UR7, UR13, UPT ;  /* 0x0000000d0700728c */ /* 0x000fe4000bf05270 */
[----:B------:R-:W-:Y:S02]  /*2440*/  ULOP3.LUT UR17, UR17, 0xfefffff8, URZ, 0xc0, !UPT ;  /* 0xfefffff811117892 */ /* 0x000fe4000f8ec0ff */
[----:B------:R-:W-:Y:S02]  /*2450*/  UIADD3 UR16, UPT, UPT, UR16, 0x4400, URZ ;  /* 0x0000440010107890 */ /* 0x000fe4000fffe0ff */
[----:B------:R-:W-:Y:S02]  /*2460*/  UIADD3.X UR23, UPT, UPT, URZ, UR27, URZ, UP1, !UPT ;  /* 0x0000001bff177290 */ /* 0x000fe40008ffe4ff */
[----:B------:R-:W-:Y:S02]  /*2470*/  UIADD3 UR8, UPT, UPT, UR4, 0x1e400, URZ ;  /* 0x0001e40004087890 */ /* 0x000fe4000fffe0ff */
[----:B------:R-:W-:Y:S01]  /*2480*/  UPRMT UR4, URZ, 0x5410, UR21 ;  /* 0x00005410ff047896 */ /* 0x000fe20008000015 */
[----:B------:R-:W-:Y:S01]  /*2490*/  UMOV UR30, 0x0 ;  /* 0x00000000001e7882 */ /* 0x000fe20000000000 */
[----:B------:R-:W-:Y:S01]  /*24a0*/  UMOV UR31, 0x10000000 ;  /* 0x10000000001f7882 */ /* 0x000fe20000000000 */
[----:B------:R-:W-:Y:S01]  /*24b0*/  UMOV UR19, UR35 ;  /* 0x0000002300137c82 */ /* 0x000fe20008000000 */
[----:B------:R-:W-:Y:S01]  /*24c0*/  UMOV UR20, UR36 ;  /* 0x0000002400147c82 */ /* 0x000fe20008000000 */
[----:B------:R-:W-:Y:S01]  /*24d0*/  UMOV UR12, UR36 ;  /* 0x00000024000c7c82 */ /* 0x000fe20008000000 */
[----:B------:R-:W-:Y:S01]  /*24e0*/  UMOV UR9, UR17 ;  /* 0x0000001100097c82 */ /* 0x000fe20008000000 */
[----:B------:R-:W-:Y:S01]  /*24f0*/  UMOV UR10, UR18 ;  /* 0x00000012000a7c82 */ /* 0x000fe20008000000 */
[----:B------:R-:W-:Y:S01]  /*2500*/  UTMALDG.3D.2CTA [UR16], [UR22], desc[UR30] ;  /* 0x00001e10160075b4 */ /* 0x000fe20008211000 */
[----:B------:R1:W-:Y:S02]  /*2510*/  UTMALDG.3D.MULTICAST.2CTA [UR8], [UR14], UR4, desc[UR30] ;  /* 0x00001e080e0073b4 */ /* 0x0003e40008211804 */
[----:B-1----:R-:W-:Y:S01]  /*2520*/  UMOV UR4, UR5 ;  /* 0x0000000500047c82 */ /* 0x002fe20008000000 */
[----:B---3--:R-:W-:Y:S05]  /*2530*/  BRA.U UP0, `(.L_x_39) ;  /* 0xfffffffd00407547 */ /* 0x008fea000b83ffff */
.L_x_33:
[C---:B------:R-:W-:Y:S01]  /*2540*/  LEA R3, R11.reuse, UR6, 0x3 ;  /* 0x000000060b037c11 */ /* 0x040fe2000f8e18ff */
[----:B------:R-:W-:Y:S01]  /*2550*/  NOP ;  /* 0x0000000000007918 */ /* 0x000fe20000000000 */
[----:B-1----:R-:W-:Y:S02]  /*2560*/  SHF.L.U32 R0, R10, 0x1f, RZ ;  /* 0x0000001f0a007819 */ /* 0x002fe400000006ff */
[----:B------:R-:W-:Y:S02]  /*2570*/  LEA R4, R11, UR6, 0x4 ;  /* 0x000000060b047c11 */ /* 0x000fe4000f8e20ff */
[----:B--2-4-:R-:W1:Y:S02]  /*2580*/  SYNCS.PHASECHK.TRANS64.TRYWAIT P0, [R3+URZ+0x1f0], R0 ;  /* 0x0001f000030075a7 */ /* 0x014e6400080011ff */
[----:B-1----:R-:W-:Y:S05]  /*2590*/  @!P0 BRA `(.L_x_40) ;  /* 0x0000007800408947 */ /* 0x002fea0003800000 */
.L_x_175:
[----:B------:R-:W2:Y:S01]  /*25a0*/  LDS.128 R4, [R4+0x280] ;  /* 0x0002800004047984 */ /* 0x000ea20000000c00 */
[----:B------:R-:W-:Y:S01]  /*25b0*/  UISETP.GE.AND UP0, UPT, UR45, 0x1, UPT ;  /* 0x000000012d00788c */ /* 0x000fe2000bf06270 */
[----:B------:R-:W-:Y:S01]  /*25c0*/  @!PT LDS RZ, [RZ] ;  /* 0x00000000fffff984 */ /* 0x000fe20000000800 */
[----:B------:R-:W-:Y:S01]  /*25d0*/  @!PT LDS RZ, [RZ] ;  /* 0x00000000fffff984 */ /* 0x000fe20000000800 */
[----:B------:R-:W-:Y:S01]  /*25e0*/  @!PT LDS RZ, [RZ] ;  /* 0x00000000fffff984 */ /* 0x000fe20000000800 */
[----:B------:R-:W-:Y:S01]  /*25f0*/  @!PT LDS RZ, [RZ] ;  /* 0x00000000fffff984 */ /* 0x000fe20000000800 */
[----:B------:R3:W-:Y:S06]  /*2600*/  MEMBAR.ALL.CTA ;  /* 0x0000000000007992 */ /* 0x0007ec0000008000 */
[----:B---3--:R-:W3:Y:S01]  /*2610*/  FENCE.VIEW.ASYNC.S ;  /* 0x00000000000073c6 */ /* 0x008ee20000000000 */
[----:B--2---:R-:W-:-:S13]  /*2620*/  LOP3.LUT P0, RZ, R6, 0x1, RZ, 0xc0, !PT ;  /* 0x0000000106ff7812 */ /* 0x004fda000780c0ff */
[----:B---3--:R-:W-:Y:S01]  /*2630*/  VOTEU.ANY UP1, P0 ;  /* 0x0000000000ff7886 */ /* 0x008fe20000020100 */
[----:B------:R-:W-:-:S13]  /*2640*/  PLOP3.LUT P0, PT, PT, PT, UP1, 0x80, 0x8 ;  /* 0x000000000008781c */ /* 0x000fda0003f0f018 */
[----:B-1----:R-:W-:Y:S02]  /*2650*/  @P0 LOP3.LUT R0, R5, 0xffff, RZ, 0xc0, !PT ;  /* 0x0000ffff05000812 */ /* 0x002fe400078ec0ff */
[----:B------:R-:W-:Y:S02]  /*2660*/  @P0 MOV R2, R4 ;  /* 0x0000000400020202 */ /* 0x000fe40000000f00 */
[----:B------:R-:W-:Y:S01]  /*2670*/  @P0 R2UR UR7, R0 ;  /* 0x00000000000702ca */ /* 0x000fe200000e0000 */
[----:B------:R-:W-:Y:S01]  /*2680*/  VIADD R0, R3, 0x200 ;  /* 0x0000020003007836 */ /* 0x000fe20000000000 */
[----:B------:R-:W-:Y:S02]  /*2690*/  @P0 SHF.R.U32.HI R4, RZ, 0x10, R5 ;  /* 0x00000010ff040819 */ /* 0x000fe40000011605 */
[----:B------:R-:W-:Y:S02]  /*26a0*/  @P0 R2UR UR8, R2 ;  /* 0x00000000020802ca */ /* 0x000fe400000e0000 */
[----:B------:R-:W-:-:S02]  /*26b0*/  PRMT R0, RZ, 0x654, R0 ;  /* 0x00000654ff007816 */ /* 0x000fc40000000000 */
[----:B------:R-:W-:Y:S02]  /*26c0*/  @P0 R2UR UR4, R4 ;  /* 0x00000000040402ca */ /* 0x000fe400000e0000 */
[----:B------:R1:W-:Y:S03]  /*26d0*/  SYNCS.ARRIVE.TRANS64.RED.A1T0 RZ, [R0+URZ], RZ ;  /* 0x000000ff00ff79a7 */ /* 0x0003e600081004ff */
[----:B------:R-:W-:-:S04]  /*26e0*/  @UP1 UMOV UR29, UR7 ;  /* 0x00000007001d1c82 */ /* 0x000fc80008000000 */
[----:B------:R-:W-:-:S04]  /*26f0*/  @UP1 UMOV UR37, UR8 ;  /* 0x0000000800251c82 */ /* 0x000fc80008000000 */
[----:B------:R-:W-:Y:S01]  /*2700*/  @UP1 UMOV UR36, UR4 ;  /* 0x0000000400241c82 */ /* 0x000fe20008000000 */
[----:B------:R-:W-:Y:S05]  /*2710*/  BRA.U !UP0, `(.L_x_41) ;  /* 0x0000000108d47547 */ /* 0x000fea000b800000 */
[----:B------:R-:W2:Y:S01]  /*2720*/  LDCU.128 UR12, c[0x0][0xb10] ;  /* 0x00016200ff0c77ac */ /* 0x000ea20008000c00 */
[----:B------:R-:W3:Y:S01]  /*2730*/  LDCU UR30, c[0x0][0xb20] ;  /* 0x00016400ff1e77ac */ /* 0x000ee20008000800 */
[----:B------:R-:W4:Y:S01]  /*2740*/  LDCU UR20, c[0x0][0xb0c] ;  /* 0x00016180ff1477ac */ /* 0x000f220008000800 */
[----:B------:R-:W1:Y:S01]  /*2750*/  LDCU.64 UR10, c[0x0][0xb28] ;  /* 0x00016500ff0a77ac */ /* 0x000e620008000a00 */
[----:B------:R-:W-:Y:S02]  /*2760*/  UISETP.NE.AND UP3, UPT, UR45, 0x1, UPT ;  /* 0x000000012d00788c */ /* 0x000fe4000bf65270 */
[----:B--2---:R-:W-:Y:S02]  /*2770*/  UIMAD.WIDE.U32 UR16, UR38, UR15, URZ ;  /* 0x0000000f261072a5 */ /* 0x004fe4000f8e00ff */
[----:B------:R-:W-:Y:S02]  /*2780*/  UIMAD.WIDE.U32 UR8, UR39, UR12, URZ ;  /* 0x0000000c270872a5 */ /* 0x000fe4000f8e00ff */
[----:B------:R-:W-:-:S02]  /*2790*/  UISETP.NE.AND UP0, UPT, UR14, 0x1, UPT ;  /* 0x000000010e00788c */ /* 0x000fc4000bf05270 */
[----:B------:R-:W-:Y:S01]  /*27a0*/  UIMAD.WIDE.U32 UR22, UR29, UR15, URZ ;  /* 0x0000000f1d1672a5 */ /* 0x000fe2000f8e00ff */
[----:B------:R-:W-:Y:S02]  /*27b0*/  UMOV UR16, UR17 ;  /* 0x0000001100107c82 */ /* 0x000fe40008000000 */
[----:B------:R-:W-:Y:S01]  /*27c0*/  UMOV UR8, UR9 ;  /* 0x0000000900087c82 */ /* 0x000fe20008000000 */
[----:B---3--:R-:W-:Y:S02]  /*27d0*/  USHF.R.U32.HI UR16, URZ, UR30, UR16 ;  /* 0x0000001eff107299 */ /* 0x008fe40008011610 */
[----:B----4-:R-:W-:Y:S02]  /*27e0*/  UISETP.NE.AND UP2, UPT, UR20, 0x1, UPT ;  /* 0x000000011400788c */ /* 0x010fe4000bf45270 */
[----:B------:R-:W-:Y:S02]  /*27f0*/  USHF.R.U32.HI UR8, URZ, UR13, UR8 ;  /* 0x0000000dff087299 */ /* 0x000fe40008011608 */
[----:B------:R-:W-:-:S02]  /*2800*/  USEL UR7, UR38, UR16, !UP0 ;  /* 0x0000001026077287 */ /* 0x000fc4000c000000 */
[----:B------:R-:W-:Y:S02]  /*2810*/  USEL UR8, UR39, UR8, !UP2 ;  /* 0x0000000827087287 */ /* 0x000fe4000d000000 */
[----:B-1----:R-:W-:Y:S01]  /*2820*/  UIMAD.WIDE.U32 UR16, UR7, UR10, URZ ;  /* 0x0000000a071072a5 */ /* 0x002fe2000f8e00ff */
[----:B------:R-:W-:Y:S01]  /*2830*/  UMOV UR4, UR23 ;  /* 0x0000001700047c82 */ /* 0x000fe20008000000 */
[----:B------:R-:W-:Y:S02]  /*2840*/  UIMAD.WIDE.U32 UR18, UR37, UR12, URZ ;  /* 0x0000000c251272a5 */ /* 0x000fe4000f8e00ff */
[----:B------:R-:W-:-:S03]  /*2850*/  UIMAD.WIDE.U32 UR22, UR8, UR10, URZ ;  /* 0x0000000a081672a5 */ /* 0x000fc6000f8e00ff */
[----:B------:R-:W-:Y:S01]  /*2860*/  UMOV UR16, UR17 ;  /* 0x0000001100107c82 */ /* 0x000fe20008000000 */
[----:B------:R-:W-:Y:S02]  /*2870*/  USHF.R.U32.HI UR4, URZ, UR30, UR4 ;  /* 0x0000001eff047299 */ /* 0x000fe40008011604 */
[----:B------:R-:W-:Y:S01]  /*2880*/  @UP3 USHF.R.U32.HI UR7, URZ, UR11, UR16 ;  /* 0x0000000bff073299 */ /* 0x000fe20008011610 */
[----:B------:R-:W-:Y:S01]  /*2890*/  UMOV UR18, UR19 ;  /* 0x0000001300127c82 */ /* 0x000fe20008000000 */
[----:B------:R-:W-:Y:S01]  /*28a0*/  UMOV UR22, UR23 ;  /* 0x0000001700167c82 */ /* 0x000fe20008000000 */
[----:B------:R-:W-:Y:S02]  /*28b0*/  USHF.R.U32.HI UR13, URZ, UR13, UR18 ;  /* 0x0000000dff0d7299 */ /* 0x000fe40008011612 */
[----:B------:R-:W-:Y:S02]  /*28c0*/  USEL UR4, UR29, UR4, !UP0 ;  /* 0x000000041d047287 */ /* 0x000fe4000c000000 */
[----:B------:R-:W-:-:S02]  /*28d0*/  @UP3 USHF.R.U32.HI UR8, URZ, UR11, UR22 ;  /* 0x0000000bff083299 */ /* 0x000fc40008011616 */
[----:B------:R-:W-:Y:S02]  /*28e0*/  UIMAD UR9, UR45, UR7, URZ ;  /* 0x000000072d0972a4 */ /* 0x000fe4000f8e02ff */
[----:B------:R-:W-:Y:S02]  /*28f0*/  USEL UR7, UR37, UR13, !UP2 ;  /* 0x0000000d25077287 */ /* 0x000fe4000d000000 */
[----:B------:R-:W-:Y:S02]  /*2900*/  UIMAD UR12, UR45, UR8, URZ ;  /* 0x000000082d0c72a4 */ /* 0x000fe4000f8e02ff */
[----:B------:R-:W-:Y:S02]  /*2910*/  UISETP.GE.AND UP0, UPT, UR4, UR9, UPT ;  /* 0x000000090400728c */ /* 0x000fe4000bf06270 */
[----:B------:R-:W-:Y:S02]  /*2920*/  UIMAD.WIDE.U32 UR16, UR4, UR10, URZ ;  /* 0x0000000a041072a5 */ /* 0x000fe4000f8e00ff */
[----:B------:R-:W-:-:S02]  /*2930*/  UISETP.GE.OR UP0, UPT, UR7, UR12, UP0 ;  /* 0x0000000c0700728c */ /* 0x000fc40008706670 */
        /* <DEDUP_REMOVED lines=19> */
.L_x_41:
[----:B------:R-:W2:Y:S02]  /*2a70*/  LDCU UR4, c[0x0][0xb30] ;  /* 0x00016600ff0477ac */ /* 0x000ea40008000800 */
[----:B--2---:R-:W-:-:S09]  /*2a80*/  UISETP.NE.AND UP0, UPT, UR4, 0x1, UPT ;  /* 0x000000010400788c */ /* 0x004fd2000bf05270 */
[----:B------:R-:W-:Y:S05]  /*2a90*/  BRA.U UP0, `(.L_x_42) ;  /* 0x0000000100447547 */ /* 0x000fea000b800000 */
[----:B------:R-:W2:Y:S01]  /*2aa0*/  LDCU.128 UR12, c[0x0][0xb10] ;  /* 0x00016200ff0c77ac */ /* 0x000ea20008000c00 */
[----:B------:R-:W3:Y:S01]  /*2ab0*/  LDCU UR16, c[0x0][0xb0c] ;  /* 0x00016180ff1077ac */ /* 0x000ee20008000800 */
[----:B------:R-:W4:Y:S01]  /*2ac0*/  LDCU UR17, c[0x0][0xb20] ;  /* 0x00016400ff1177ac */ /* 0x000f220008000800 */
[----:B--2---:R-:W-:Y:S02]  /*2ad0*/  UIMAD.WIDE.U32 UR10, UR37, UR12, URZ ;  /* 0x0000000c250a72a5 */ /* 0x004fe4000f8e00ff */
[----:B------:R-:W-:Y:S02]  /*2ae0*/  UIMAD.WIDE.U32 UR8, UR29, UR15, URZ ;  /* 0x0000000f1d0872a5 */ /* 0x000fe4000f8e00ff */
[----:B---3--:R-:W-:Y:S02]  /*2af0*/  UISETP.NE.AND UP2, UPT, UR16, 0x1, UPT ;  /* 0x000000011000788c */ /* 0x008fe4000bf45270 */
[----:B------:R-:W-:Y:S01]  /*2b00*/  UISETP.NE.AND UP0, UPT, UR14, 0x1, UPT ;  /* 0x000000010e00788c */ /* 0x000fe2000bf05270 */
[----:B------:R-:W-:-:S02]  /*2b10*/  UMOV UR7, UR11 ;  /* 0x0000000b00077c82 */ /* 0x000fc40008000000 */
[----:B------:R-:W-:Y:S01]  /*2b20*/  UMOV UR4, UR9 ;  /* 0x0000000900047c82 */ /* 0x000fe20008000000 */
[----:B------:R-:W-:Y:S02]  /*2b30*/  USHF.R.U32.HI UR7, URZ, UR13, UR7 ;  /* 0x0000000dff077299 */ /* 0x000fe40008011607 */
[----:B----4-:R-:W-:Y:S02]  /*2b40*/  USHF.R.U32.HI UR4, URZ, UR17, UR4 ;  /* 0x00000011ff047299 */ /* 0x010fe40008011604 */
[----:B------:R-:W-:Y:S02]  /*2b50*/  USEL UR7, UR37, UR7, !UP2 ;  /* 0x0000000725077287 */ /* 0x000fe4000d000000 */
[----:B------:R-:W-:-:S04]  /*2b60*/  USEL UR4, UR29, UR4, !UP0 ;  /* 0x000000041d047287 */ /* 0x000fc8000c000000 */
[----:B------:R-:W-:Y:S02]  /*2b70*/  UIADD3 UR8, UPT, UPT, UR7, -UR4, URZ ;  /* 0x8000000407087290 */ /* 0x000fe4000fffe0ff */
[----:B------:R-:W-:Y:S02]  /*2b80*/  UIADD3 UR4, UPT, UPT, -UR7, UR4, URZ ;  /* 0x0000000407047290 */ /* 0x000fe4000fffe1ff */
[----:B------:R-:W-:Y:S02]  /*2b90*/  UIMAD UR29, UR8, UR14, UR29 ;  /* 0x0000000e081d72a4 */ /* 0x000fe4000f8e021d */
[----:B------:R-:W-:-:S12]  /*2ba0*/  UIMAD UR37, UR4, UR16, UR37 ;  /* 0x00000010042572a4 */ /* 0x000fd8000f8e0225 */
.L_x_42:
[----:B------:R-:W-:Y:S01]  /*2bb0*/  VIADD R11, R11, 0x1 ;  /* 0x000000010b0b7836 */ /* 0x000fe20000000000 */
[----:B------:R-:W-:Y:S01]  /*2bc0*/  R2UR UR4, R50 ;  /* 0x00000000320472ca */ /* 0x000fe200000e0000 */
[----:B------:R-:W-:Y:S01]  /*2bd0*/  UIADD3 UR31, UPT, UPT, UR37, UR63, URZ ;  /* 0x0000003f251f7290 */ /* 0x000fe2000fffe0ff */
[----:B------:R-:W-:Y:S02]  /*2be0*/  PLOP3.LUT P1, PT, PT, PT, PT, 0x80, 0x8 ;  /* 0x000000000008781c */ /* 0x000fe40003f2f070 */
[----:B------:R-:W-:-:S04]  /*2bf0*/  ISETP.NE.AND P0, PT, R11, 0x2, PT ;  /* 0x000000020b00780c */ /* 0x000fc80003f05270 */
[----:B-1----:R-:W-:Y:S02]  /*2c00*/  SEL R0, RZ, 0x1, P0 ;  /* 0x00000001ff007807 */ /* 0x002fe40000000000 */
[----:B------:R-:W-:Y:S02]  /*2c10*/  SEL R11, R11, RZ, P0 ;  /* 0x000000ff0b0b7207 */ /* 0x000fe40000000000 */
[----:B------:R-:W-:Y:S01]  /*2c20*/  LOP3.LUT R10, R10, R0, RZ, 0x3c, !PT ;  /* 0x000000000a0a7212 */ /* 0x000fe200078e3cff */
[----:B------:R-:W-:Y:S01]  /*2c30*/  UIADD3 UR30, UPT, UPT, UR29, UR4, URZ ;  /* 0x000000041d1e7290 */ /* 0x000fe2000fffe0ff */
[----:B------:R-:W-:Y:S11]  /*2c40*/  BRA.U UP1, `(.L_x_43) ;  /* 0xfffffff101247547 */ /* 0x000ff6000b83ffff */
[----:B------:R-:W-:Y:S01]  /*2c50*/  UIADD3 UR7, UPT, UPT, UR6, 0xd0, URZ ;  /* 0x000000d006077890 */ /* 0x000fe2000fffe0ff */
[----:B------:R-:W-:-:S03]  /*2c60*/  SHF.L.U32 R2, R12, 0x1f, RZ ;  /* 0x0000001f0c027819 */ /* 0x000fc600000006ff */
[----:B------:R-:W-:-:S09]  /*2c70*/  ULEA UR4, UR5, UR7, 0x3 ;  /* 0x0000000705047291 */ /* 0x000fd2000f8e18ff */
[----:B------:R-:W1:Y:S02]  /*2c80*/  SYNCS.PHASECHK.TRANS64.TRYWAIT P0, [UR4], R2 ;  /* 0x00000002ff0075a7 */ /* 0x000e640008001104 */
[----:B-1----:R-:W-:Y:S05]  /*2c90*/  @!P0 BRA `(.L_x_44) ;  /* 0x0000007000948947 */ /* 0x002fea0003800000 */
.L_x_177:
[----:B------:R-:W-:-:S04]  /*2ca0*/  UIADD3 UR4, UPT, UPT, UR5, 0x1, URZ ;  /* 0x0000000105047890 */ /* 0x000fc8000fffe0ff */
[----:B------:R-:W-:-:S04]  /*2cb0*/  UISETP.NE.AND UP0, UPT, UR4, 0x1a, UPT ;  /* 0x0000001a0400788c */ /* 0x000fc8000bf05270 */
[----:B------:R-:W-:Y:S02]  /*2cc0*/  USEL UR6, URZ, 0x1, UP0 ;  /* 0x00000001ff067887 */ /* 0x000fe40008000000 */
[----:B------:R-:W-:-:S04]  /*2cd0*/  USEL UR4, UR4, URZ, UP0 ;  /* 0x000000ff04047287 */ /* 0x000fc80008000000 */
[----:B------:R-:W-:Y:S01]  /*2ce0*/  ULEA UR5, UR4, UR7, 0x3 ;  /* 0x0000000704057291 */ /* 0x000fe2000f8e18ff */
[----:B-1----:R-:W-:-:S04]  /*2cf0*/  LOP3.LUT R2, R12, UR6, RZ, 0x3c, !PT ;  /* 0x000000060c027c12 */ /* 0x002fc8000f8e3cff */
[----:B------:R-:W-:-:S04]  /*2d00*/  SHF.L.U32 R3, R2, 0x1f, RZ ;  /* 0x0000001f02037819 */ /* 0x000fc800000006ff */
[----:B------:R-:W1:Y:S02]  /*2d10*/  SYNCS.PHASECHK.TRANS64.TRYWAIT P0, [UR5], R3 ;  /* 0x00000003ff0075a7 */ /* 0x000e640008001105 */
[----:B-1----:R-:W-:Y:S05]  /*2d20*/  @!P0 BRA `(.L_x_45) ;  /* 0x0000007000888947 */ /* 0x002fea0003800000 */
.L_x_179:
[----:B------:R-:W-:-:S04]  /*2d30*/  UIADD3 UR4, UPT, UPT, UR4, 0x1, URZ ;  /* 0x0000000104047890 */ /* 0x000fc8000fffe0ff */
[----:B------:R-:W-:-:S04]  /*2d40*/  UISETP.NE.AND UP0, UPT, UR4, 0x1a, UPT ;  /* 0x0000001a0400788c */ /* 0x000fc8000bf05270 */
[----:B------:R-:W-:Y:S02]  /*2d50*/  USEL UR6, URZ, 0x1, UP0 ;  /* 0x00000001ff067887 */ /* 0x000fe40008000000 */
[----:B------:R-:W-:-:S04]  /*2d60*/  USEL UR4, UR4, URZ, UP0 ;  /* 0x000000ff04047287 */ /* 0x000fc80008000000 */
[----:B------:R-:W-:Y:S01]  /*2d70*/  ULEA UR5, UR4, UR7, 0x3 ;  /* 0x0000000704057291 */ /* 0x000fe2000f8e18ff */
[----:B------:R-:W-:-:S04]  /*2d80*/  LOP3.LUT R2, R2, UR6, RZ, 0x3c, !PT ;  /* 0x0000000602027c12 */ /* 0x000fc8000f8e3cff */
[----:B-1----:R-:W-:-:S04]  /*2d90*/  SHF.L.U32 R3, R2, 0x1f, RZ ;  /* 0x0000001f02037819 */ /* 0x002fc800000006ff */
[----:B------:R-:W1:Y:S02]  /*2da0*/  SYNCS.PHASECHK.TRANS64.TRYWAIT P0, [UR5], R3 ;  /* 0x00000003ff0075a7 */ /* 0x000e640008001105 */
[----:B-1----:R-:W-:Y:S05]  /*2db0*/  @!P0 BRA `(.L_x_46) ;  /* 0x00000070007c8947 */ /* 0x002fea0003800000 */
.L_x_181:
        /* <DEDUP_REMOVED lines=9> */
.L_x_183:
        /* <DEDUP_REMOVED lines=9> */
.L_x_185:
        /* <DEDUP_REMOVED lines=9> */
.L_x_187:
        /* <DEDUP_REMOVED lines=9> */
.L_x_189:
        /* <DEDUP_REMOVED lines=9> */
.L_x_191:
        /* <DEDUP_REMOVED lines=9> */
.L_x_193:
        /* <DEDUP_REMOVED lines=9> */
.L_x_195:
        /* <DEDUP_REMOVED lines=9> */
.L_x_197:
        /* <DEDUP_REMOVED lines=9> */
.L_x_199:
        /* <DEDUP_REMOVED lines=9> */
.L_x_201:
        /* <DEDUP_REMOVED lines=9> */
.L_x_203:
        /* <DEDUP_REMOVED lines=9> */
.L_x_205:
        /* <DEDUP_REMOVED lines=9> */
.L_x_207:
        /* <DEDUP_REMOVED lines=9> */
.L_x_209:
        /* <DEDUP_REMOVED lines=9> */
.L_x_211:
        /* <DEDUP_REMOVED lines=9> */
.L_x_213:
        /* <DEDUP_REMOVED lines=9> */
.L_x_215:
        /* <DEDUP_REMOVED lines=9> */
.L_x_217:
        /* <DEDUP_REMOVED lines=9> */
.L_x_219:
        /* <DEDUP_REMOVED lines=9> */
.L_x_221:
        /* <DEDUP_REMOVED lines=9> */
.L_x_223:
        /* <DEDUP_REMOVED lines=9> */
.L_x_225:
[----:B------:R-:W-:-:S04]  /*3a20*/  UIADD3 UR4, UPT, UPT, UR4, 0x1, URZ ;  /* 0x0000000104047890 */ /* 0x000fc8000fffe0ff */
[----:B------:R-:W-:-:S04]  /*3a30*/  UISETP.NE.AND UP0, UPT, UR4, 0x1a, UPT ;  /* 0x0000001a0400788c */ /* 0x000fc8000bf05270 */
[----:B------:R-:W-:Y:S02]  /*3a40*/  USEL UR5, URZ, 0x1, UP0 ;  /* 0x00000001ff057887 */ /* 0x000fe40008000000 */
[----:B------:R-:W-:-:S04]  /*3a50*/  USEL UR4, UR4, URZ, UP0 ;  /* 0x000000ff04047287 */ /* 0x000fc80008000000 */
[----:B------:R-:W-:Y:S01]  /*3a60*/  ULEA UR4, UR4, UR7, 0x3 ;  /* 0x0000000704047291 */ /* 0x000fe2000f8e18ff */
[----:B------:R-:W-:-:S04]  /*3a70*/  LOP3.LUT R2, R2, UR5, RZ, 0x3c, !PT ;  /* 0x0000000502027c12 */ /* 0x000fc8000f8e3cff */
[----:B------:R-:W-:Y:S01]  /*3a80*/  SHF.L.U32 R2, R2, 0x1f, RZ ;  /* 0x0000001f02027819 */ /* 0x000fe200000006ff */
[----:B-1----:R-:W-:-:S07]  /*3a90*/  IMAD.U32 R0, RZ, RZ, UR4 ;  /* 0x00000004ff007e24 */ /* 0x002fce000f8e00ff */
.L_x_69:
[----:B-1----:R1:W2:Y:S02]  /*3aa0*/  SYNCS.PHASECHK.TRANS64.TRYWAIT P0, [R0+URZ], R2 ;  /* 0x00000002000075a7 */ /* 0x0022a400080011ff */
[----:B--2---:R-:W-:Y:S05]  /*3ab0*/  @!P0 NANOSLEEP.SYNCS 0x989680 ;  /* 0x009896800000895d */ /* 0x004fea0003900000 */
[----:B------:R-:W2:Y:S02]  /*3ac0*/  @!P0 SYNCS.PHASECHK.TRANS64 P0, [R0+URZ], R2 ;  /* 0x00000002000085a7 */ /* 0x000ea400080010ff */
[----:B--2---:R-:W-:Y:S05]  /*3ad0*/  @P0 EXIT ;  /* 0x000000000000094d */ /* 0x004fea0003800000 */
[----:B------:R-:W-:Y:S05]  /*3ae0*/  BRA `(.L_x_69) ;  /* 0xfffffffc00ec7947 */ /* 0x000fea000383ffff */
.L_x_23:
[----:B------:R-:W-:-:S04]  /*3af0*/  UISETP.NE.AND UP0, UPT, UR47, URZ, UPT ;  /* 0x000000ff2f00728c */ /* 0x000fc8000bf05270 */
[----:B------:R-:W-:-:S09]  /*3b00*/  UISETP.NE.OR UP0, UPT, UR18, 0x1, UP0 ;  /* 0x000000011200788c */ /* 0x000fd20008705670 */
[----:B------:R-:W-:Y:S05]  /*3b10*/  BRA.U UP0, `(.L_x_70) ;  /* 0x0000000500487547 */ /* 0x000fea000b800000 */
[----:B------:R-:W-:Y:S01]  /*3b20*/  ISETP.GE.U32.AND P2, PT, R0, 0x8, PT ;  /* 0x000000080000780c */ /* 0x000fe20003f46070 */
[----:B------:R-:W-:Y:S01]  /*3b30*/  IMAD.MOV.U32 R12, RZ, RZ, 0x1 ;  /* 0x00000001ff0c7424 */ /* 0x000fe200078e00ff */
[----:B------:R-:W-:Y:S02]  /*3b40*/  CS2R R10, SRZ ;  /* 0x00000000000a7805 */ /* 0x000fe4000001ff00 */
[----:B------:R-:W-:Y:S01]  /*3b50*/  CS2R R8, SRZ ;  /* 0x0000000000087805 */ /* 0x000fe2000001ff00 */
[----:B------:R-:W-:Y:S01]  /*3b60*/  UMOV UR6, 0x400 ;  /* 0x0000040000067882 */ /* 0x000fe20000000000 */
[----:B------:R-:W-:Y:S01]  /*3b70*/  UMOV UR5, URZ ;  /* 0x000000ff00057c82 */ /* 0x000fe20008000000 */
[----:B------:R-:W-:-:S12]  /*3b80*/  ULEA UR6, UR47, UR6, 0x18 ;  /* 0x000000062f067291 */ /* 0x000fd8000f8ec0ff */
.L_x_74:
[----:B------:R-:W-:Y:S02]  /*3b90*/  LEA R2, R8, UR6, 0x3 ;  /* 0x0000000608027c11 */ /* 0x000fe4000f8e18ff */
[----:B------:R-:W-:-:S03]  /*3ba0*/  SHF.L.U32 R4, R9, 0x1f, RZ ;  /* 0x0000001f09047819 */ /* 0x000fc600000006ff */
[----:B------:R-:W-:Y:S01]  /*3bb0*/  VIADD R5, R2, 0x260 ;  /* 0x0000026002057836 */ /* 0x000fe20000000000 */
[----:B------:R-:W2:Y:S02]  /*3bc0*/  SYNCS.PHASECHK.TRANS64.TRYWAIT P0, [R2+URZ+0x250], R4 ;  /* 0x00025004020075a7 */ /* 0x000ea400080011ff */
[----:B--2---:R-:W-:Y:S05]  /*3bd0*/  @!P0 BRA `(.L_x_71) ;  /* 0x0000006c001c8947 */ /* 0x004fea0003800000 */
.L_x_226:
[----:B------:R-:W-:Y:S01]  /*3be0*/  ULEA UR4, UR5, UR6, 0x3 ;  /* 0x0000000605047291 */ /* 0x000fe2000f8e18ff */
[----:B--2---:R-:W-:Y:S01]  /*3bf0*/  PRMT R2, RZ, 0x654, R5 ;  /* 0x00000654ff027816 */ /* 0x004fe20000000005 */
[----:B------:R-:W-:Y:S01]  /*3c00*/  @!P2 IMAD.MOV.U32 R4, RZ, RZ, 0x10 ;  /* 0x00000010ff04a424 */ /* 0x000fe200078e00ff */
[----:B------:R-:W-:Y:S01]  /*3c10*/  SHF.L.U32 R5, R12, 0x1f, RZ ;  /* 0x0000001f0c057819 */ /* 0x000fe200000006ff */
[----:B------:R-:W-:Y:S01]  /*3c20*/  UIADD3 UR7, UPT, UPT, UR4, 0x1f0, URZ ;  /* 0x000001f004077890 */ /* 0x000fe2000fffe0ff */
[----:B------:R2:W-:Y:S05]  /*3c30*/  SYNCS.ARRIVE.TRANS64.RED.A1T0 RZ, [R2+URZ], RZ ;  /* 0x000000ff02ff79a7 */ /* 0x0005ea00081004ff */
[----:B------:R-:W-:Y:S01]  /*3c40*/  IMAD.U32 R6, RZ, RZ, UR7 ;  /* 0x00000007ff067e24 */ /* 0x000fe2000f8e00ff */
[----:B------:R-:W3:Y:S04]  /*3c50*/  SYNCS.PHASECHK.TRANS64.TRYWAIT P0, [UR4+0x200], R5 ;  /* 0x00020005ff0075a7 */ /* 0x000ee80008001104 */
[----:B------:R-:W-:Y:S01]  /*3c60*/  PRMT R6, R0, 0x654, R6 ;  /* 0x0000065400067816 */ /* 0x000fe20000000006 */
[----:B--23--:R-:W-:Y:S06]  /*3c70*/  @!P0 BRA `(.L_x_72) ;  /* 0x0000006c00088947 */ /* 0x00cfec0003800000 */
.L_x_228:
[----:B------:R-:W-:Y:S01]  /*3c80*/  ULEA UR8, UR5, UR6, 0x4 ;  /* 0x0000000605087291 */ /* 0x000fe2000f8e20ff */
[----:B------:R-:W-:Y:S01]  /*3c90*/  SEL R3, R6, R3, !P2 ;  /* 0x0000000306037207 */ /* 0x000fe20005000000 */
[----:B------:R-:W-:Y:S01]  /*3ca0*/  UIADD3 UR9, UPT, UPT, UR4, 0x1f0, URZ ;  /* 0x000001f004097890 */ /* 0x000fe2000fffe0ff */
[----:B--2---:R-:W-:Y:S01]  /*3cb0*/  LEA R2, R11, UR6, 0x3 ;  /* 0x000000060b027c11 */ /* 0x004fe2000f8e18ff */
[----:B------:R-:W-:Y:S01]  /*3cc0*/  UIADD3 UR8, UPT, UPT, UR8, 0x280, URZ ;  /* 0x0000028008087890 */ /* 0x000fe2000fffe0ff */
[----:B------:R2:W-:Y:S01]  /*3cd0*/  @!P2 SYNCS.ARRIVE.TRANS64.RED RZ, [R3+URZ], R4 ;  /* 0x0000000403ffa9a7 */ /* 0x0005e200080004ff */
[----:B------:R-:W-:Y:S01]  /*3ce0*/  UIADD3 UR4, UPT, UPT, UR5, 0x1, URZ ;  /* 0x0000000105047890 */ /* 0x000fe2000fffe0ff */
[----:B------:R-:W-:-:S03]  /*3cf0*/  VIADD R8, R8, 0x1 ;  /* 0x0000000108087836 */ /* 0x000fc60000000000 */
[----:B------:R-:W-:Y:S02]  /*3d00*/  UISETP.NE.AND UP0, UPT, UR4, 0x2, UPT ;  /* 0x000000020400788c */ /* 0x000fe4000bf05270 */
[----:B------:R-:W-:Y:S01]  /*3d10*/  ISETP.NE.AND P0, PT, R8, 0x2, PT ;  /* 0x000000020800780c */ /* 0x000fe20003f05270 */
[----:B------:R-:W-:Y:S06]  /*3d20*/  UGETNEXTWORKID.BROADCAST [UR8], [UR9] ;  /* 0x00000000080073ca */ /* 0x000fec0008000100 */
[----:B------:R-:W-:Y:S02]  /*3d30*/  USEL UR7, URZ, 0x1, UP0 ;  /* 0x00000001ff077887 */ /* 0x000fe40008000000 */
[----:B------:R-:W-:-:S04]  /*3d40*/  USEL UR5, UR4, URZ, UP0 ;  /* 0x000000ff04057287 */ /* 0x000fc80008000000 */
[----:B------:R-:W-:Y:S02]  /*3d50*/  LOP3.LUT R12, R12, UR7, RZ, 0x3c, !PT ;  /* 0x000000070c0c7c12 */ /* 0x000fe4000f8e3cff */
[----:B--2---:R-:W-:-:S04]  /*3d60*/  SHF.L.U32 R4, R10, 0x1f, RZ ;  /* 0x0000001f0a047819 */ /* 0x004fc800000006ff */
[----:B------:R-:W2:Y:S02]  /*3d70*/  SYNCS.PHASECHK.TRANS64.TRYWAIT P1, [R2+URZ+0x1f0], R4 ;  /* 0x0001f004020075a7 */ /* 0x000ea400080211ff */
[----:B--2---:R-:W-:Y:S05]  /*3d80*/  @!P1 BRA `(.L_x_73) ;  /* 0x0000006800dc9947 */ /* 0x004fea0003800000 */
.L_x_229:
[C---:B--2---:R-:W-:Y:S01]  /*3d90*/  LEA R4, R11.reuse, UR6, 0x4 ;  /* 0x000000060b047c11 */ /* 0x044fe2000f8e20ff */
[----:B------:R-:W-:Y:S01]  /*3da0*/  VIADD R2, R2, 0x200 ;  /* 0x0000020002027836 */ /* 0x000fe20000000000 */
[----:B------:R-:W-:Y:S01]  /*3db0*/  SEL R8, R8, RZ, P0 ;  /* 0x000000ff08087207 */ /* 0x000fe20000000000 */
[----:B------:R-:W-:-:S03]  /*3dc0*/  VIADD R11, R11, 0x1 ;  /* 0x000000010b0b7836 */ /* 0x000fc60000000000 */
[----:B------:R-:W2:Y:S01]  /*3dd0*/  LDS.128 R4, [R4+0x280] ;  /* 0x0002800004047984 */ /* 0x000ea20000000c00 */
[----:B------:R-:W-:Y:S02]  /*3de0*/  PRMT R2, RZ, 0x654, R2 ;  /* 0x00000654ff027816 */ /* 0x000fe40000000002 */
[C---:B------:R-:W-:Y:S01]  /*3df0*/  ISETP.NE.AND P1, PT, R11.reuse, 0x2, PT ;  /* 0x000000020b00780c */ /* 0x040fe20003f25270 */
[----:B------:R-:W-:Y:S01]  /*3e00*/  @!PT LDS RZ, [RZ] ;  /* 0x00000000fffff984 */ /* 0x000fe20000000800 */
[----:B------:R-:W-:Y:S01]  /*3e10*/  @!PT LDS RZ, [RZ] ;  /* 0x00000000fffff984 */ /* 0x000fe20000000800 */
[----:B------:R-:W-:Y:S01]  /*3e20*/  @!PT LDS RZ, [RZ] ;  /* 0x00000000fffff984 */ /* 0x000fe20000000800 */
[----:B------:R-:W-:Y:S01]  /*3e30*/  @!PT LDS RZ, [RZ] ;  /* 0x00000000fffff984 */ /* 0x000fe20000000800 */
[----:B------:R3:W-:Y:S06]  /*3e40*/  MEMBAR.ALL.CTA ;  /* 0x0000000000007992 */ /* 0x0007ec0000008000 */
[----:B---3--:R-:W3:Y:S01]  /*3e50*/  FENCE.VIEW.ASYNC.S ;  /* 0x00000000000073c6 */ /* 0x008ee20000000000 */
[----:B------:R-:W-:Y:S01]  /*3e60*/  SEL R11, R11, RZ, P1 ;  /* 0x000000ff0b0b7207 */ /* 0x000fe20000800000 */
[----:B---3--:R3:W-:Y:S01]  /*3e70*/  SYNCS.ARRIVE.TRANS64.RED.A1T0 RZ, [R2+URZ], RZ ;  /* 0x000000ff02ff79a7 */ /* 0x0087e200081004ff */
[----:B--2---:R-:W-:-:S02]  /*3e80*/  LOP3.LUT P3, RZ, R6, 0x1, RZ, 0xc0, !PT ;  /* 0x0000000106ff7812 */ /* 0x004fc4000786c0ff */
[----:B------:R-:W-:-:S04]  /*3e90*/  SEL R4, RZ, 0x1, P1 ;  /* 0x00000001ff047807 */ /* 0x000fc80000800000 */
[----:B------:R-:W-:Y:S02]  /*3ea0*/  LOP3.LUT R10, R10, R4, RZ, 0x3c, !PT ;  /* 0x000000040a0a7212 */ /* 0x000fe400078e3cff */
[----:B---3--:R-:W-:-:S04]  /*3eb0*/  SEL R2, RZ, 0x1, P0 ;  /* 0x00000001ff027807 */ /* 0x008fc80000000000 */
[----:B------:R-:W-:Y:S01]  /*3ec0*/  LOP3.LUT R9, R9, R2, RZ, 0x3c, !PT ;  /* 0x0000000209097212 */ /* 0x000fe200078e3cff */
[----:B------:R-:W-:Y:S06]  /*3ed0*/  @P3 BRA `(.L_x_74) ;  /* 0xfffffffc002c3947 */ /* 0x000fec000383ffff */
[----:B------:R-:W-:Y:S01]  /*3ee0*/  ULEA UR4, UR5, UR6, 0x3 ;  /* 0x0000000605047291 */ /* 0x000fe2000f8e18ff */
[----:B------:R-:W-:-:S08]  /*3ef0*/  SHF.L.U32 R2, R12, 0x1f, RZ ;  /* 0x0000001f0c027819 */ /* 0x000fd000000006ff */
[----:B------:R-:W2:Y:S02]  /*3f00*/  SYNCS.PHASECHK.TRANS64 P0, [UR4+0x200], R2 ;  /* 0x00020002ff0075a7 */ /* 0x000ea40008001004 */
[----:B--2---:R-:W-:Y:S05]  /*3f10*/  @P0 BRA `(.L_x_75) ;  /* 0x0000000000080947 */ /* 0x004fea0003800000 */
[----:B------:R-:W2:Y:S02]  /*3f20*/  SYNCS.PHASECHK.TRANS64.TRYWAIT P0, [UR4+0x200], R2 ;  /* 0x00020002ff0075a7 */ /* 0x000ea40008001104 */
[----:B--2---:R-:W-:Y:S05]  /*3f30*/  @!P0 BRA `(.L_x_76) ;  /* 0x0000006800848947 */ /* 0x004fea0003800000 */
.L_x_75:
[----:B------:R-:W-:-:S04]  /*3f40*/  UIADD3 UR7, UPT, UPT, UR5, 0x1, URZ ;  /* 0x0000000105077890 */ /* 0x000fc8000fffe0ff */
[----:B------:R-:W-:-:S04]  /*3f50*/  UISETP.NE.AND UP0, UPT, UR7, 0x2, UPT ;  /* 0x000000020700788c */ /* 0x000fc8000bf05270 */
[----:B------:R-:W-:Y:S02]  /*3f60*/  USEL UR8, URZ, 0x1, UP0 ;  /* 0x00000001ff087887 */ /* 0x000fe40008000000 */
[----:B------:R-:W-:-:S04]  /*3f70*/  USEL UR7, UR7, URZ, UP0 ;  /* 0x000000ff07077287 */ /* 0x000fc80008000000 */
[----:B------:R-:W-:Y:S01]  /*3f80*/  ULEA UR7, UR7, UR6, 0x3 ;  /* 0x0000000607077291 */ /* 0x000fe2000f8e18ff */
[----:B--2---:R-:W-:-:S04]  /*3f90*/  LOP3.LUT R2, R12, UR8, RZ, 0x3c, !PT ;  /* 0x000000080c027c12 */ /* 0x004fc8000f8e3cff */
[----:B------:R-:W-:-:S04]  /*3fa0*/  SHF.L.U32 R0, R2, 0x1f, RZ ;  /* 0x0000001f02007819 */ /* 0x000fc800000006ff */
[----:B------:R-:W2:Y:S02]  /*3fb0*/  SYNCS.PHASECHK.TRANS64 P0, [UR7+0x200], R0 ;  /* 0x00020000ff0075a7 */ /* 0x000ea40008001007 */
[----:B-12---:R-:W-:Y:S05]  /*3fc0*/  @P0 EXIT ;  /* 0x000000000000094d */ /* 0x006fea0003800000 */
[----:B------:R-:W-:Y:S02]  /*3fd0*/  SHF.L.U32 R2, R2, 0x1f, RZ ;  /* 0x0000001f02027819 */ /* 0x000fe400000006ff */
[----:B------:R-:W-:-:S07]  /*3fe0*/  MOV R0, UR7 ;  /* 0x0000000700007c02 */ /* 0x000fce0008000f00 */
.L_x_77:
[----:B-1----:R1:W2:Y:S02]  /*3ff0*/  SYNCS.PHASECHK.TRANS64.TRYWAIT P0, [R0+URZ+0x200], R2 ;  /* 0x00020002000075a7 */ /* 0x0022a400080011ff */
[----:B--2---:R-:W-:Y:S05]  /*4000*/  @!P0 NANOSLEEP.SYNCS 0x989680 ;  /* 0x009896800000895d */ /* 0x004fea0003900000 */
[----:B------:R-:W2:Y:S02]  /*4010*/  @!P0 SYNCS.PHASECHK.TRANS64 P0, [R0+URZ+0x200], R2 ;  /* 0x00020002000085a7 */ /* 0x000ea400080010ff */
[----:B--2---:R-:W-:Y:S05]  /*4020*/  @P0 EXIT ;  /* 0x000000000000094d */ /* 0x004fea0003800000 */
[----:B------:R-:W-:Y:S05]  /*4030*/  BRA `(.L_x_77) ;  /* 0xfffffffc00ec7947 */ /* 0x000fea000383ffff */
.L_x_70:
[----:B------:R-:W-:Y:S05]  /*4040*/  BRA.U UP5, `(.L_x_78) ;  /* 0x0000001105a07547 */ /* 0x000fea000b800000 */
[----:B------:R-:W-:Y:S01]  /*4050*/  UMOV UR4, 0x40 ;  /* 0x0000004000047882 */ /* 0x000fe20000000000 */
[----:B------:R-:W-:Y:S01]  /*4060*/  NOP ;  /* 0x0000000000007918 */ /* 0x000fe20000000000 */
[----:B------:R-:W-:Y:S01]  /*4070*/  ULEA UR5, UR47, UR4, 0x18 ;  /* 0x000000042f057291 */ /* 0x000fe2000f8ec0ff */
[----:B------:R-:W-:Y:S02]  /*4080*/  UMOV UR6, 0x400 ;  /* 0x0000040000067882 */ /* 0x000fe40000000000 */
[----:B------:R-:W-:-:S06]  /*4090*/  ULEA UR6, UR47, UR6, 0x18 ;  /* 0x000000062f067291 */ /* 0x000fcc000f8ec0ff */
[----:B------:R-:W2:Y:S02]  /*40a0*/  LDS.U8 R0, [UR5+0x1c] ;  /* 0x00001c05ff007984 */ /* 0x000ea40008000000 */
[----:B--2---:R-:W-:-:S13]  /*40b0*/  ISETP.NE.AND P0, PT, R0, RZ, PT ;  /* 0x000000ff0000720c */ /* 0x004fda0003f05270 */
[----:B------:R-:W-:Y:S05]  /*40c0*/  @P0 BRA `(.L_x_79) ;  /* 0x0000000400080947 */ /* 0x000fea0003800000 */
[----:B------:R-:W-:Y:S02]  /*40d0*/  UISETP.NE.U32.AND UP1, UPT, UR33, 0x1, UPT ;  /* 0x000000012100788c */ /* 0x000fe4000bf25070 */
[----:B------:R-:W-:-:S07]  /*40e0*/  UIADD3 UR7, UPT, UPT, UR5, 0x8, URZ ;  /* 0x0000000805077890 */ /* 0x000fce000fffe0ff */
[----:B------:R-:W-:Y:S05]  /*40f0*/  BRA.U !UP1, `(.L_x_80) ;  /* 0x00000001099c7547 */ /* 0x000fea000b800000 */
[----:B------:R-:W-:Y:S01]  /*4100*/  ELECT P0, URZ, PT ;  /* 0x0000000000ff782f */ /* 0x000fe20003800000 */
[----:B------:R-:W-:-:S12]  /*4110*/  BSSY B0, `(.L_x_80) ;  /* 0x0000025000007945 */ /* 0x000fd80003800000 */
[----:B------:R-:W-:Y:S05]  /*4120*/  @!P0 BRA `(.L_x_81) ;  /* 0x00000000008c8947 */ /* 0x000fea0003800000 */
[----:B------:R-:W-:-:S05]  /*4130*/  UMOV UR4, 0x10 ;  /* 0x0000001000047882 */ /* 0x000fca0000000000 */
[----:B------:R-:W-:Y:S04]  /*4140*/  DEPBAR.LE SB2, 0x36 ;  /* 0x0000ad800000791a */ /* 0x000fe80000000000 */
[----:B------:R-:W2:Y:S02]  /*4150*/  UTCATOMSWS.2CTA.FIND_AND_SET.ALIGN UP0, UR4, UR4 ;  /* 0x00000004000475e3 */ /* 0x000ea40008200800 */
[----:B--2---:R-:W-:Y:S01]  /*4160*/  MOV R10, UR4 ;  /* 0x00000004000a7c02 */ /* 0x004fe20008000f00 */
[----:B------:R-:W-:Y:S06]  /*4170*/  BRA.U UP0, `(.L_x_82) ;  /* 0x0000000100187547 */ /* 0x000fec000b800000 */
.L_x_83:
[----:B------:R-:W-:Y:S05]  /*4180*/  NANOSLEEP 0x64 ;  /* 0x000000640000795d */ /* 0x000fea0003800000 */
[----:B------:R-:W-:-:S05]  /*4190*/  UMOV UR4, 0x10 ;  /* 0x0000001000047882 */ /* 0x000fca0000000000 */
[----:B------:R-:W-:Y:S04]  /*41a0*/  DEPBAR.LE SB2, 0x36 ;  /* 0x0000ad800000791a */ /* 0x000fe80000000000 */
[----:B------:R-:W2:Y:S02]  /*41b0*/  UTCATOMSWS.2CTA.FIND_AND_SET.ALIGN UP0, UR4, UR4 ;  /* 0x00000004000475e3 */ /* 0x000ea40008200800 */
[----:B--2---:R-:W-:Y:S01]  /*41c0*/  MOV R10, UR4 ;  /* 0x00000004000a7c02 */ /* 0x004fe20008000f00 */
[----:B------:R-:W-:Y:S05]  /*41d0*/  BRA.U !UP0, `(.L_x_83) ;  /* 0xfffffffd08e87547 */ /* 0x000fea000b83ffff */
.L_x_82:
[----:B------:R-:W2:Y:S01]  /*41e0*/  LDS R6, [UR5+0x10] ;  /* 0x00001005ff067984 */ /* 0x000ea20008000800 */
[----:B------:R-:W-:Y:S01]  /*41f0*/  IMAD.U32 R0, RZ, RZ, UR6 ;  /* 0x00000006ff007e24 */ /* 0x000fe2000f8e00ff */
[----:B------:R-:W-:-:S03]  /*4200*/  MOV R4, UR34 ;  /* 0x0000002200047c02 */ /* 0x000fc60008000f00 */
[----:B------:R-:W-:Y:S01]  /*4210*/  VIADD R0, R0, 0x2a0 ;  /* 0x000002a000007836 */ /* 0x000fe20000000000 */
[----:B--2---:R-:W-:-:S04]  /*4220*/  SHF.L.U32 R6, R6, 0x1f, RZ ;  /* 0x0000001f06067819 */ /* 0x004fc800000006ff */
[----:B------:R-:W2:Y:S02]  /*4230*/  SYNCS.PHASECHK.TRANS64.TRYWAIT P0, [UR5+0x8], R6 ;  /* 0x00000806ff0075a7 */ /* 0x000ea40008001105 */
[----:B--2---:R-:W-:Y:S05]  /*4240*/  @P0 BRA `(.L_x_84) ;  /* 0x0000000000080947 */ /* 0x004fea0003800000 */
[----:B------:R-:W2:Y:S02]  /*4250*/  SYNCS.PHASECHK.TRANS64.TRYWAIT P0, [UR5+0x8], R6 ;  /* 0x00000806ff0075a7 */ /* 0x000ea40008001105 */
[----:B--2---:R-:W-:Y:S05]  /*4260*/  @!P0 BRA `(.L_x_85) ;  /* 0x0000006400d08947 */ /* 0x004fea0003800000 */
.L_x_84:
[----:B------:R-:W-:Y:S01]  /*4270*/  PRMT R4, R4, 0x654, R0 ;  /* 0x0000065404047816 */ /* 0x000fe20000000000 */
[----:B------:R-:W-:Y:S01]  /*4280*/  HFMA2 R0, -RZ, RZ, 0, 5.9604644775390625e-08 ;  /* 0x00000001ff007431 */ /* 0x000fe200000001ff */
[----:B------:R-:W-:Y:S01]  /*4290*/  UPRMT UR4, UR34, 0x654, UR7 ;  /* 0x0000065422047896 */ /* 0x000fe20008000007 */
[----:B------:R-:W-:Y:S02]  /*42a0*/  IMAD.MOV.U32 R8, RZ, RZ, 0xffff ;  /* 0x0000ffffff087424 */ /* 0x000fe400078e00ff */
[----:B--2---:R-:W-:Y:S02]  /*42b0*/  IMAD.MOV.U32 R6, RZ, RZ, 0x4 ;  /* 0x00000004ff067424 */ /* 0x004fe400078e00ff */
[----:B------:R-:W-:Y:S01]  /*42c0*/  IMAD.SHL.U32 R9, R10, 0x20, RZ ;  /* 0x000000200a097824 */ /* 0x000fe200078e00ff */
[----:B------:R-:W-:Y:S02]  /*42d0*/  MOV R5, UR4 ;  /* 0x0000000400057c02 */ /* 0x000fe40008000f00 */
[-C--:B------:R-:W-:Y:S01]  /*42e0*/  SHF.L.U32 R8, R8, R10.reuse, RZ ;  /* 0x0000000a08087219 */ /* 0x080fe200000006ff */
[----:B------:R2:W-:Y:S01]  /*42f0*/  SYNCS.ARRIVE.TRANS64.RED RZ, [UR4], R6 ;  /* 0x00000006ffff79a7 */ /* 0x0005e20008000404 */
[----:B------:R-:W-:Y:S01]  /*4300*/  SHF.L.U32 R7, R0, R10, RZ ;  /* 0x0000000a00077219 */ /* 0x000fe200000006ff */
[----:B------:R2:W-:Y:S04]  /*4310*/  STS [UR6+0x2a0], R9 ;  /* 0x0002a009ff007988 */ /* 0x0005e80008000806 */
[----:B------:R2:W-:Y:S04]  /*4320*/  STAS [R4.64], R10 ;  /* 0x0000000a04007dbd */ /* 0x0005e8000c0008ff */
[----:B------:R2:W-:Y:S04]  /*4330*/  ATOMS.OR RZ, [UR5+0x14], R8 ;  /* 0x00001408ffff798c */ /* 0x0005e8000b000005 */
[----:B------:R2:W-:Y:S04]  /*4340*/  ATOMS.OR RZ, [UR5+0x18], R7 ;  /* 0x00001807ffff798c */ /* 0x0005e8000b000005 */
[----:B------:R2:W-:Y:S02]  /*4350*/  ATOMS.XOR RZ, [UR5+0x10], R0 ;  /* 0x00001000ffff798c */ /* 0x0005e4000b800005 */
.L_x_81:
[----:B-1----:R-:W-:Y:S05]  /*4360*/  BSYNC B0 ;  /* 0x0000000000007941 */ /* 0x002fea0003800000 */
.L_x_80:
[----:B------:R-:W-:Y:S05]  /*4370*/  BRA.U UP1, `(.L_x_86) ;  /* 0x00000001016c7547 */ /* 0x000fea000b800000 */
[----:B------:R-:W-:-:S03]  /*4380*/  UMOV UR4, 0xffffffff ;  /* 0xffffffff00047882 */ /* 0x000fc60000000000 */
[----:B------:R-:W-:Y:S05]  /*4390*/  BRA.DIV UR4, `(.L_x_87) ;  /* 0x00000066049c7947 */ /* 0x000fea000b800000 */
[----:B------:R-:W-:-:S13]  /*43a0*/  ELECT P6, URZ, PT ;  /* 0x0000000000ff782f */ /* 0x000fda00038c0000 */
.L_x_233:
[----:B------:R-:W-:Y:S05]  /*43b0*/  @!P6 BRA `(.L_x_86) ;  /* 0x00000000005ce947 */ /* 0x000fea0003800000 */
[----:B--2---:R-:W2:Y:S02]  /*43c0*/  LDS R4, [UR5+0x10] ;  /* 0x00001005ff047984 */ /* 0x004ea40008000800 */
[----:B--2---:R-:W-:-:S04]  /*43d0*/  SHF.L.U32 R4, R4, 0x1f, RZ ;  /* 0x0000001f04047819 */ /* 0x004fc800000006ff */
[----:B------:R-:W2:Y:S02]  /*43e0*/  SYNCS.PHASECHK.TRANS64.TRYWAIT P0, [UR5+0x8], R4 ;  /* 0x00000804ff0075a7 */ /* 0x000ea40008001105 */
[----:B--2---:R-:W-:Y:S05]  /*43f0*/  @P0 BRA `(.L_x_88) ;  /* 0x0000000000080947 */ /* 0x004fea0003800000 */
[----:B------:R-:W2:Y:S02]  /*4400*/  SYNCS.PHASECHK.TRANS64.TRYWAIT P0, [UR5+0x8], R4 ;  /* 0x00000804ff0075a7 */ /* 0x000ea40008001105 */
[----:B--2---:R-:W-:Y:S05]  /*4410*/  @!P0 BRA `(.L_x_89) ;  /* 0x00000064009c8947 */ /* 0x004fea0003800000 */
.L_x_88:
[----:B------:R-:W3:Y:S01]  /*4420*/  LDS R6, [UR6+0x2a0] ;  /* 0x0002a006ff067984 */ /* 0x000ee20008000800 */
[----:B--2---:R-:W-:Y:S02]  /*4430*/  HFMA2 R0, -RZ, RZ, 0, 5.9604644775390625e-08 ;  /* 0x00000001ff007431 */ /* 0x004fe400000001ff */
[----:B------:R-:W-:Y:S01]  /*4440*/  IMAD.MOV.U32 R4, RZ, RZ, 0xffff ;  /* 0x0000ffffff047424 */ /* 0x000fe200078e00ff */
[----:B------:R-:W-:Y:S01]  /*4450*/  UPRMT UR4, UR34, 0x654, UR7 ;  /* 0x0000065422047896 */ /* 0x000fe20008000007 */
[----:B---3--:R-:W-:-:S03]  /*4460*/  IMAD.SHL.U32 R5, R6, 0x20, RZ ;  /* 0x0000002006057824 */ /* 0x008fc600078e00ff */
[-C--:B------:R-:W-:Y:S02]  /*4470*/  SHF.L.U32 R4, R4, R6.reuse, RZ ;  /* 0x0000000604047219 */ /* 0x080fe400000006ff */
[----:B------:R-:W-:Y:S01]  /*4480*/  SHF.L.U32 R6, R0, R6, RZ ;  /* 0x0000000600067219 */ /* 0x000fe200000006ff */
[----:B------:R3:W-:Y:S04]  /*4490*/  STS [UR6+0x2a0], R5 ;  /* 0x0002a005ff007988 */ /* 0x0007e80008000806 */
[----:B------:R3:W-:Y:S04]  /*44a0*/  ATOMS.OR RZ, [UR5+0x14], R4 ;  /* 0x00001404ffff798c */ /* 0x0007e8000b000005 */
[----:B------:R3:W-:Y:S01]  /*44b0*/  ATOMS.OR RZ, [UR5+0x18], R6 ;  /* 0x00001806ffff798c */ /* 0x0007e2000b000005 */
[----:B------:R-:W-:Y:S03]  /*44c0*/  SYNCS.ARRIVE.TRANS64.RED.A1T0 RZ, [UR4], RZ ;  /* 0x000000ffffff79a7 */ /* 0x000fe60008100404 */
[----:B------:R3:W-:Y:S01]  /*44d0*/  ATOMS.XOR RZ, [UR5+0x10], R0 ;  /* 0x00001000ffff798c */ /* 0x0007e2000b800005 */
[----:B------:R-:W-:Y:S05]  /*44e0*/  BRA `(.L_x_86) ;  /* 0x0000000000107947 */ /* 0x000fea0003800000 */
.L_x_79:
[----:B------:R-:W-:Y:S02]  /*44f0*/  MOV R0, 0xffffffff ;  /* 0xffffffff00007802 */ /* 0x000fe40000000f00 */
[----:B------:R-:W-:-:S03]  /*4500*/  MOV R4, 0x4530 ;  /* 0x0000453000047802 */ /* 0x000fc60000000f00 */
[----:B------:R2:W-:Y:S04]  /*4510*/  STS [UR6+0x2a0], R0 ;  /* 0x0002a000ff007988 */ /* 0x0005e80008000806 */
[----:B-12--5:R-:W-:Y:S05]  /*4520*/  CALL.REL.NOINC `($__internal_1_$__cuda_sm10x_tcgen05_guardrail_trap_phase_invalid_during_alloc) ;  /* 0x0000006c00707944 */ /* 0x026fea0003c00000 */
.L_x_86:
[----:B------:R-:W-:Y:S05]  /*4530*/  WARPSYNC.ALL ;  /* 0x0000000000007948 */ /* 0x000fea0003800000 */
[----:B------:R-:W4:Y:S01]  /*4540*/  S2UR UR4, SR_CgaCtaId ;  /* 0x00000000000479c3 */ /* 0x000f220000008800 */
[----:B------:R-:W-:Y:S01]  /*4550*/  UMOV UR17, 0x400 ;  /* 0x0000040000117882 */ /* 0x000fe20000000000 */
[----:B------:R-:W-:-:S06]  /*4560*/  NOP ;  /* 0x0000000000007918 */ /* 0x000fcc0000000000 */
[----:B------:R-:W-:Y:S06]  /*4570*/  BAR.ARV 0x6, 0xa0 ;  /* 0x0182800000007b1d */ /* 0x000fec0000002000 */
[----:B------:R-:W1:Y:S01]  /*4580*/  LDCU UR6, c[0x0][0x38c] ;  /* 0x00007180ff0677ac */ /* 0x000e620008000800 */
[----:B------:R-:W-:Y:S01]  /*4590*/  LOP3.LUT R3, R3, 0xffff, RZ, 0xc0, !PT ;  /* 0x0000ffff03037812 */ /* 0x000fe200078ec0ff */
[----:B--2---:R-:W-:Y:S01]  /*45a0*/  IMAD.MOV.U32 R9, RZ, RZ, 0x1 ;  /* 0x00000001ff097424 */ /* 0x004fe200078e00ff */
[----:B------:R-:W-:Y:S01]  /*45b0*/  LOP3.LUT R2, R2, 0xffff, RZ, 0xc0, !PT ;  /* 0x0000ffff02027812 */ /* 0x000fe200078ec0ff */
[----:B------:R-:W-:Y:S01]  /*45c0*/  IMAD.MOV.U32 R8, RZ, RZ, RZ ;  /* 0x000000ffff087224 */ /* 0x000fe200078e00ff */
[----:B------:R-:W-:Y:S01]  /*45d0*/  R2UR UR20, R3 ;  /* 0x00000000031472ca */ /* 0x000fe200000e0000 */
[----:B------:R-:W-:Y:S01]  /*45e0*/  UMOV UR24, URZ ;  /* 0x000000ff00187c82 */ /* 0x000fe20008000000 */
[----:B------:R-:W-:-:S02]  /*45f0*/  R2UR UR30, R2 ;  /* 0x00000000021e72ca */ /* 0x000fc400000e0000 */
[----:B------:R-:W-:Y:S01]  /*4600*/  CS2R R2, SRZ ;  /* 0x0000000000027805 */ /* 0x000fe2000001ff00 */
[----:B------:R-:W-:Y:S01]  /*4610*/  UMOV UR15, URZ ;  /* 0x000000ff000f7c82 */ /* 0x000fe20008000000 */
[----:B----4-:R-:W-:Y:S01]  /*4620*/  ULEA UR17, UR4, UR17, 0x18 ;  /* 0x0000001104117291 */ /* 0x010fe2000f8ec0ff */
[----:B------:R-:W-:Y:S01]  /*4630*/  UMOV UR14, URZ ;  /* 0x000000ff000e7c82 */ /* 0x000fe20008000000 */
[----:B------:R-:W-:Y:S02]  /*4640*/  UISETP.NE.AND UP3, UPT, UR33, URZ, UPT ;  /* 0x000000ff2100728c */ /* 0x000fe4000bf65270 */
[----:B------:R-:W-:Y:S02]  /*4650*/  UIADD3 UR5, UPT, UPT, UR17, 0x4400, URZ ;  /* 0x0000440011057890 */ /* 0x000fe4000fffe0ff */
[----:B------:R-:W-:-:S03]  /*4660*/  UIADD3 UR4, UPT, UPT, UR17, 0x1e400, URZ ;  /* 0x0001e40011047890 */ /* 0x000fc6000fffe0ff */
[----:B---3--:R-:W2:Y:S01]  /*4670*/  LDS R0, [UR17+0x2a0] ;  /* 0x0002a011ff007984 */ /* 0x008ea20008000800 */
[----:B-1----:R-:W-:Y:S02]  /*4680*/  UIADD3 UR6, UPT, UPT, UR6, 0x1f, URZ ;  /* 0x0000001f06067890 */ /* 0x002fe4000fffe0ff */
[----:B------:R-:W-:Y:S02]  /*4690*/  USHF.R.U32.HI UR5, URZ, 0x4, UR5 ;  /* 0x00000004ff057899 */ /* 0x000fe40008011605 */
[----:B------:R-:W-:Y:S02]  /*46a0*/  USHF.R.S32.HI UR25, URZ, 0x1f, UR6 ;  /* 0x0000001fff197899 */ /* 0x000fe40008011406 */
[----:B------:R-:W-:Y:S02]  /*46b0*/  USHF.R.U32.HI UR4, URZ, 0x4, UR4 ;  /* 0x00000004ff047899 */ /* 0x000fe40008011604 */
[----:B------:R-:W-:Y:S02]  /*46c0*/  ULEA.HI UR25, UR25, UR6, URZ, 0x5 ;  /* 0x0000000619197291 */ /* 0x000fe4000f8f28ff */
[----:B------:R-:W-:-:S02]  /*46d0*/  ULOP3.LUT UR5, UR5, 0x3fff, URZ, 0xc0, !UPT ;  /* 0x00003fff05057892 */ /* 0x000fc4000f8ec0ff */
[----:B------:R-:W-:Y:S02]  /*46e0*/  USHF.R.S32.HI UR25, URZ, 0x5, UR25 ;  /* 0x00000005ff197899 */ /* 0x000fe40008011419 */
[----:B------:R-:W-:Y:S02]  /*46f0*/  ULOP3.LUT UR22, UR4, 0x3fff, URZ, 0xc0, !UPT ;  /* 0x00003fff04167892 */ /* 0x000fe4000f8ec0ff */
[----:B------:R-:W-:Y:S02]  /*4700*/  UISETP.LT.AND UP0, UPT, UR25, 0x1, UPT ;  /* 0x000000011900788c */ /* 0x000fe4000bf01270 */
[----:B------:R-:W-:Y:S02]  /*4710*/  ULOP3.LUT UR21, UR5, 0x10000, URZ, 0xfc, !UPT ;  /* 0x0001000005157892 */ /* 0x000fe4000f8efcff */
[----:B------:R-:W-:Y:S02]  /*4720*/  ULOP3.LUT UR22, UR22, 0x10000, URZ, 0xfc, !UPT ;  /* 0x0001000016167892 */ /* 0x000fe4000f8efcff */
[----:B------:R-:W-:Y:S01]  /*4730*/  USEL UR31, UR25, 0x1, !UP0 ;  /* 0x00000001191f7887 */ /* 0x000fe2000c000000 */
[----:B------:R-:W-:Y:S01]  /*4740*/  UMOV UR28, 0x0 ;  /* 0x00000000001c7882 */ /* 0x000fe20000000000 */
[----:B------:R-:W-:Y:S01]  /*4750*/  UMOV UR29, 0x8200010 ;  /* 0x08200010001d7882 */ /* 0x000fe20000000000 */
[----:B------:R-:W-:Y:S01]  /*4760*/  UMOV UR26, 0x0 ;  /* 0x00000000001a7882 */ /* 0x000fe20000000000 */
[----:B------:R-:W-:Y:S01]  /*4770*/  UMOV UR27, 0x8200010 ;  /* 0x08200010001b7882 */ /* 0x000fe20000000000 */
[----:B--2---:R-:W-:-:S15]  /*4780*/  R2UR UR32, R0 ;  /* 0x00000000002072ca */ /* 0x004fde00000e0000 */
.L_x_97:
[C---:B------:R-:W-:Y:S02]  /*4790*/  LEA R0, R8.reuse, UR17, 0x3 ;  /* 0x0000001108007c11 */ /* 0x040fe4000f8e18ff */
[----:B------:R-:W-:Y:S02]  /*47a0*/  SHF.L.U32 R4, R3, 0x1f, RZ ;  /* 0x0000001f03047819 */ /* 0x000fe400000006ff */
[----:B------:R-:W-:Y:S02]  /*47b0*/  LEA R5, R8, UR17, 0x4 ;  /* 0x0000001108057c11 */ /* 0x000fe4000f8e20ff */
[----:B------:R-:W1:Y:S02]  /*47c0*/  SYNCS.PHASECHK.TRANS64.TRYWAIT P0, [R0+URZ+0x1f0], R4 ;  /* 0x0001f004000075a7 */ /* 0x000e6400080011ff */
[----:B-1-3--:R-:W-:Y:S05]  /*47d0*/  @!P0 BRA `(.L_x_90) ;  /* 0x0000006000c48947 */ /* 0x00afea0003800000 */
.L_x_234:
[----:B-1----:R-:W1:Y:S01]  /*47e0*/  LDS.128 R4, [R5+0x280] ;  /* 0x0002800005047984 */ /* 0x002e620000000c00 */
[----:B------:R-:W-:Y:S02]  /*47f0*/  VIADD R0, R0, 0x200 ;  /* 0x0000020000007836 */ /* 0x000fe40000000000 */
[----:B------:R-:W-:Y:S01]  /*4800*/  VIADD R8, R8, 0x1 ;  /* 0x0000000108087836 */ /* 0x000fe20000000000 */
[----:B------:R-:W-:Y:S01]  /*4810*/  @!PT LDS RZ, [RZ] ;  /* 0x00000000fffff984 */ /* 0x000fe20000000800 */
[----:B------:R-:W-:Y:S01]  /*4820*/  @!PT LDS RZ, [RZ] ;  /* 0x00000000fffff984 */ /* 0x000fe20000000800 */
[----:B------:R-:W-:Y:S01]  /*4830*/  @!PT LDS RZ, [RZ] ;  /* 0x00000000fffff984 */ /* 0x000fe20000000800 */
[----:B------:R-:W-:Y:S01]  /*4840*/  @!PT LDS RZ, [RZ] ;  /* 0x00000000fffff984 */ /* 0x000fe20000000800 */
[----:B------:R2:W-:Y:S06]  /*4850*/  MEMBAR.ALL.CTA ;  /* 0x0000000000007992 */ /* 0x0005ec0000008000 */
[----:B--2---:R-:W2:Y:S01]  /*4860*/  FENCE.VIEW.ASYNC.S ;  /* 0x00000000000073c6 */ /* 0x004ea20000000000 */
[----:B------:R-:W-:-:S04]  /*4870*/  PRMT R0, RZ, 0x654, R0 ;  /* 0x00000654ff007816 */ /* 0x000fc80000000000 */
[----:B--2---:R2:W-:Y:S01]  /*4880*/  SYNCS.ARRIVE.TRANS64.RED.A1T0 RZ, [R0+URZ], RZ ;  /* 0x000000ff00ff79a7 */ /* 0x0045e200081004ff */
[----:B-1----:R-:W-:Y:S01]  /*4890*/  LOP3.LUT P1, RZ, R6, 0x1, RZ, 0xc0, !PT ;  /* 0x0000000106ff7812 */ /* 0x002fe2000782c0ff */
[----:B--2---:R-:W-:-:S12]  /*48a0*/  BRA.U UP3, `(.L_x_91) ;  /* 0x0000000103e07547 */ /* 0x004fd8000b800000 */
[----:B------:R-:W1:Y:S01]  /*48b0*/  LDCU UR4, c[0x0][0x38c] ;  /* 0x00007180ff0477ac */ /* 0x000e620008000800 */
[----:B------:R-:W-:Y:S02]  /*48c0*/  PLOP3.LUT P2, PT, PT, PT, PT, 0x80, 0x8 ;  /* 0x000000000008781c */ /* 0x000fe40003f4f070 */
[----:B------:R-:W-:Y:S01]  /*48d0*/  SHF.L.U32 R4, R9, 0x1f, RZ ;  /* 0x0000001f09047819 */ /* 0x000fe200000006ff */
[----:B------:R-:W-:Y:S02]  /*48e0*/  ULEA UR23, UR24, UR17, 0x3 ;  /* 0x0000001118177291 */ /* 0x000fe4000f8e18ff */
[----:B------:R-:W-:Y:S02]  /*48f0*/  ULEA UR18, UR24, UR32, 0x6 ;  /* 0x0000002018127291 */ /* 0x000fe4000f8e30ff */
[----:B-1----:R-:W-:-:S06]  /*4900*/  UISETP.GE.AND UP0, UPT, UR4, 0x1, UPT ;  /* 0x000000010400788c */ /* 0x002fcc000bf06270 */
[----:B------:R-:W-:-:S05]  /*4910*/  PLOP3.LUT P0, PT, PT, PT, UP0, 0x80, 0x8 ;  /* 0x000000000008781c */ /* 0x000fca0003f0f008 */
[----:B------:R-:W-:-:S08]  /*4920*/  @UP0 ULEA UR4, UR15, UR17, 0x3 ;  /* 0x000000110f040291 */ /* 0x000fd0000f8e18ff */
[----:B------:R-:W-:-:S04]  /*4930*/  @P0 SHF.L.U32 R0, R2, 0x1f, RZ ;  /* 0x0000001f02000819 */ /* 0x000fc800000006ff */
[----:B------:R1:W2:Y:S01]  /*4940*/  @P0 SYNCS.PHASECHK.TRANS64.TRYWAIT P2, [UR4], R0 ;  /* 0x00000000ff0005a7 */ /* 0x0002a20008041104 */
[----:B------:R-:W3:Y:S02]  /*4950*/  SYNCS.PHASECHK.TRANS64.TRYWAIT P0, [UR23+0x230], R4 ;  /* 0x00023004ff0075a7 */ /* 0x000ee40008001117 */
[----:B-123--:R-:W-:Y:S05]  /*4960*/  @!P0 BRA `(.L_x_92) ;  /* 0x0000006000748947 */ /* 0x00efea0003800000 */
.L_x_236:
[----:B------:R-:W-:Y:S01]  /*4970*/  UMOV UR19, UR14 ;  /* 0x0000000e00137c82 */ /* 0x000fe20008000000 */
[----:B------:R-:W-:Y:S05]  /*4980*/  BRA.U !UP0, `(.L_x_93) ;  /* 0x0000000108987547 */ /* 0x000fea000b800000 */
[----:B------:R-:W-:Y:S02]  /*4990*/  UIADD3 UR19, UPT, UPT, UR31, UR14, URZ ;  /* 0x0000000e1f137290 */ /* 0x000fe4000fffe0ff */
[----:B------:R-:W-:Y:S01]  /*49a0*/  UPLOP3.LUT UP2, UPT, UPT, UPT, UPT, 0x40, 0x4 ;  /* 0x000000000004789c */ /* 0x000fe20003f4e870 */
[----:B------:R-:W-:Y:S01]  /*49b0*/  UMOV UR16, UR25 ;  /* 0x0000001900107c82 */ /* 0x000fe20008000000 */
[----:B------:R-:W-:-:S09]  /*49c0*/  UMOV UR6, UR15 ;  /* 0x0000000f00067c82 */ /* 0x000fd20008000000 */
.L_x_96:
[----:B--2---:R-:W-:Y:S01]  /*49d0*/  ULEA UR5, UR6, UR17, 0x3 ;  /* 0x0000001106057291 */ /* 0x004fe2000f8e18ff */
[----:B---3--:R-:W-:Y:S11]  /*49e0*/  @P2 BRA `(.L_x_94) ;  /* 0x00000000000c2947 */ /* 0x008ff60003800000 */
[----:B-1----:R-:W-:Y:S04]  /*49f0*/  SHF.L.U32 R4, R2, 0x1f, RZ ;  /* 0x0000001f02047819 */ /* 0x002fe800000006ff */
[----:B------:R-:W1:Y:S02]  /*4a00*/  SYNCS.PHASECHK.TRANS64.TRYWAIT P0, [UR5], R4 ;  /* 0x00000004ff0075a7 */ /* 0x000e640008001105 */
[----:B-1----:R-:W-:Y:S05]  /*4a10*/  @!P0 BRA `(.L_x_95) ;  /* 0x0000006000608947 */ /* 0x002fea0003800000 */
.L_x_94:
[----:B------:R-:W-:Y:S01]  /*4a20*/  UISETP.NE.AND UP0, UPT, UR16, 0x1, UPT ;  /* 0x000000011000788c */ /* 0x000fe2000bf05270 */
[----:B------:R-:W-:Y:S01]  /*4a30*/  PLOP3.LUT P2, PT, PT, PT, PT, 0x80, 0x8 ;  /* 0x000000000008781c */ /* 0x000fe20003f4f070 */
[----:B------:R-:W-:Y:S02]  /*4a40*/  UIADD3 UR4, UPT, UPT, UR6, 0x1, URZ ;  /* 0x0000000106047890 */ /* 0x000fe4000fffe0ff */
[----:B------:R-:W-:Y:S02]  /*4a50*/  ULEA UR12, UR6, UR22, 0x8 ;  /* 0x00000016060c7291 */ /* 0x000fe4000f8e40ff */
[----:B------:R-:W-:Y:S01]  /*4a60*/  UISETP.NE.AND UP1, UPT, UR4, 0x1a, UPT ;  /* 0x0000001a0400788c */ /* 0x000fe2000bf25270 */
[----:B------:R-:W-:Y:S01]  /*4a70*/  PLOP3.LUT P0, PT, PT, PT, UP0, 0x80, 0x8 ;  /* 0x000000000008781c */ /* 0x000fe20003f0f008 */
[----:B------:R-:W-:Y:S02]  /*4a80*/  UIADD3 UR10, UPT, UPT, UR12, 0x2, URZ ;  /* 0x000000020c0a7890 */ /* 0x000fe4000fffe0ff */
[----:B------:R-:W-:Y:S02]  /*4a90*/  USEL UR7, URZ, 0x1, UP1 ;  /* 0x00000001ff077887 */ /* 0x000fe40008800000 */
[----:B------:R-:W-:Y:S02]  /*4aa0*/  USEL UR15, UR4, URZ, UP1 ;  /* 0x000000ff040f7287 */ /* 0x000fe40008800000 */
[----:B------:R-:W-:Y:S02]  /*4ab0*/  UIADD3 UR14, UPT, UPT, UR14, 0x1, URZ ;  /* 0x000000010e0e7890 */ /* 0x000fe4000fffe0ff */
[----:B------:R-:W-:Y:S01]  /*4ac0*/  @UP0 ULEA UR4, UR15, UR17, 0x3 ;  /* 0x000000110f040291 */ /* 0x000fe2000f8e18ff */
[----:B------:R-:W-:Y:S01]  /*4ad0*/  LOP3.LUT R2, R2, UR7, RZ, 0x3c, !PT ;  /* 0x0000000702027c12 */ /* 0x000fe2000f8e3cff */
[----:B------:R-:W-:Y:S01]  /*4ae0*/  UIADD3 UR7, UPT, UPT, UR5, 0xd0, URZ ;  /* 0x000000d005077890 */ /* 0x000fe2000fffe0ff */
[----:B------:R-:W-:Y:S02]  /*4af0*/  UMOV UR13, 0x80004020 ;  /* 0x80004020000d7882 */ /* 0x000fe40000000000 */
[----:B-1----:R-:W-:Y:S01]  /*4b00*/  @P0 SHF.L.U32 R0, R2, 0x1f, RZ ;  /* 0x0000001f02000819 */ /* 0x002fe200000006ff */
[----:B------:R-:W-:Y:S01]  /*4b10*/  UMOV UR5, 0x80004020 ;  /* 0x8000402000057882 */ /* 0x000fe20000000000 */
[----:B------:R-:W-:Y:S01]  /*4b20*/  UMOV UR11, 0x80004020 ;  /* 0x80004020000b7882 */ /* 0x000fe20000000000 */
[----:B------:R-:W-:Y:S01]  /*4b30*/  UMOV UR9, 0x80004020 ;  /* 0x8000402000097882 */ /* 0x000fe20000000000 */
[----:B------:R2:W3:Y:S01]  /*4b40*/  @P0 SYNCS.PHASECHK.TRANS64.TRYWAIT P2, [UR4], R0 ;  /* 0x00000000ff0005a7 */ /* 0x0004e20008041104 */
[----:B------:R-:W-:Y:S02]  /*4b50*/  ULEA UR4, UR6, UR21, 0x8 ;  /* 0x0000001506047291 */ /* 0x000fe4000f8e40ff */
[----:B------:R-:W-:Y:S02]  /*4b60*/  UISETP.NE.AND UP0, UPT, UR14, UR19, UPT ;  /* 0x000000130e00728c */ /* 0x000fe4000bf05270 */
[----:B------:R-:W-:Y:S02]  /*4b70*/  UIADD3 UR8, UPT, UPT, UR4, 0x2, URZ ;  /* 0x0000000204087890 */ /* 0x000fe4000fffe0ff */
[----:B------:R-:W-:Y:S01]  /*4b80*/  UIADD3 UR16, UPT, UPT, UR16, -0x1, URZ ;  /* 0xffffffff10107890 */ /* 0x000fe2000fffe0ff */
[----:B------:R-:W-:Y:S02]  /*4b90*/  UMOV UR6, UR15 ;  /* 0x0000000f00067c82 */ /* 0x000fe40008000000 */
[----:B------:R2:W-:Y:S01]  /*4ba0*/  UTCHMMA.2CTA gdesc[UR4], gdesc[UR12], tmem[UR18], tmem[UR28], idesc[UR29], UP2 ;  /* 0x00ff1c0c040075ea */ /* 0x0005e20009200012 */
[----:B------:R-:W-:Y:S03]  /*4bb0*/  UPLOP3.LUT UP2, UPT, UPT, UPT, UPT, 0x80, 0x8 ;  /* 0x000000000008789c */ /* 0x000fe60003f4f070 */
[----:B------:R2:W-:Y:S01]  /*4bc0*/  UTCHMMA.2CTA gdesc[UR8], gdesc[UR10], tmem[UR18], tmem[UR26], idesc[UR27], UPT ;  /* 0x00ff1a0a080075ea */ /* 0x0005e2000ba00012 */
[----:B------:R2:W-:Y:S01]  /*4bd0*/  UTCBAR.2CTA.MULTICAST [UR7], URZ, UR20 ;  /* 0x000000ff070073e9 */ /* 0x0005e20008200814 */
[----:B------:R-:W-:Y:S06]  /*4be0*/  BRA.U UP0, `(.L_x_96) ;  /* 0xfffffffd00787547 */ /* 0x000fec000b83ffff */
.L_x_93:
[----:B--2---:R-:W-:Y:S01]  /*4bf0*/  UIADD3 UR4, UPT, UPT, UR23, 0x210, URZ ;  /* 0x0000021017047890 */ /* 0x004fe2000fffe0ff */
[----:B------:R-:W-:-:S08]  /*4c00*/  UMOV UR14, UR19 ;  /* 0x00000013000e7c82 */ /* 0x000fd00008000000 */
[----:B------:R2:W-:Y:S01]  /*4c10*/  UTCBAR.2CTA.MULTICAST [UR4], URZ, UR30 ;  /* 0x000000ff040073e9 */ /* 0x0005e2000820081e */
[----:B------:R-:W-:Y:S02]  /*4c20*/  NOP ;  /* 0x0000000000007918 */ /* 0x000fe40000000000 */
.L_x_91:
[----:B--2---:R-:W-:Y:S01]  /*4c30*/  UIADD3 UR4, UPT, UPT, UR24, 0x1, URZ ;  /* 0x0000000118047890 */ /* 0x004fe2000fffe0ff */
[----:B------:R-:W-:-:S03]  /*4c40*/  ISETP.NE.AND P0, PT, R8, 0x2, PT ;  /* 0x000000020800780c */ /* 0x000fc60003f05270 */
[----:B------:R-:W-:Y:S01]  /*4c50*/  UISETP.NE.AND UP0, UPT, UR4, 0x4, UPT ;  /* 0x000000040400788c */ /* 0x000fe2000bf05270 */
[----:B-1----:R-:W-:Y:S02]  /*4c60*/  SEL R0, RZ, 0x1, P0 ;  /* 0x00000001ff007807 */ /* 0x002fe40000000000 */
[----:B------:R-:W-:Y:S01]  /*4c70*/  SEL R8, R8, RZ, P0 ;  /* 0x000000ff08087207 */ /* 0x000fe20000000000 */
[----:B------:R-:W-:Y:S01]  /*4c80*/  USEL UR5, URZ, 0x1, UP0 ;  /* 0x00000001ff057887 */ /* 0x000fe20008000000 */
[----:B------:R-:W-:Y:S01]  /*4c90*/  LOP3.LUT R3, R3, R0, RZ, 0x3c, !PT ;  /* 0x0000000003037212 */ /* 0x000fe200078e3cff */
[----:B------:R-:W-:-:S04]  /*4ca0*/  USEL UR24, UR4, URZ, UP0 ;  /* 0x000000ff04187287 */ /* 0x000fc80008000000 */
[----:B------:R-:W-:Y:S01]  /*4cb0*/  LOP3.LUT R9, R9, UR5, RZ, 0x3c, !PT ;  /* 0x0000000509097c12 */ /* 0x000fe2000f8e3cff */
[----:B------:R-:W-:Y:S07]  /*4cc0*/  @P1 BRA `(.L_x_97) ;  /* 0xfffffff800b01947 */ /* 0x000fee000383ffff */
[----:B------:R-:W1:Y:S01]  /*4cd0*/  S2UR UR8, SR_CgaCtaId ;  /* 0x00000000000879c3 */ /* 0x000e620000008800 */
[----:B------:R-:W-:Y:S01]  /*4ce0*/  ELECT P0, URZ, PT ;  /* 0x0000000000ff782f */ /* 0x000fe20003800000 */
[----:B------:R-:W-:Y:S01]  /*4cf0*/  HFMA2 R0, -RZ, RZ, 0, 5.9604644775390625e-08 ;  /* 0x00000001ff007431 */ /* 0x000fe200000001ff */
[----:B------:R-:W-:-:S05]  /*4d00*/  UMOV UR4, 0x40 ;  /* 0x0000004000047882 */ /* 0x000fca0000000000 */
[----:B------:R-:W-:Y:S01]  /*4d10*/  UVIRTCOUNT.DEALLOC.SMPOOL 0x80 ;  /* 0x000000800000784c */ /* 0x000fe20000000000 */
[----:B------:R-:W-:Y:S02]  /*4d20*/  UISETP.NE.AND UP1, UPT, UR33, URZ, UPT ;  /* 0x000000ff2100728c */ /* 0x000fe4000bf25270 */
[----:B-1----:R-:W-:-:S09]  /*4d30*/  ULEA UR8, UR8, UR4, 0x18 ;  /* 0x0000000408087291 */ /* 0x002fd2000f8ec0ff */
[----:B------:R1:W-:Y:S01]  /*4d40*/  @P0 STS.U8 [UR8+0x1c], R0 ;  /* 0x00001c00ff000988 */ /* 0x0003e20008000008 */
[----:B------:R-:W-:Y:S05]  /*4d50*/  BRA.U UP1, `(.L_x_98) ;  /* 0x0000000101a07547 */ /* 0x000fea000b800000 */
[----:B------:R-:W-:Y:S01]  /*4d60*/  UIADD3 UR7, UPT, UPT, UR17, 0x230, URZ ;  /* 0x0000023011077890 */ /* 0x000fe2000fffe0ff */
[----:B------:R-:W-:-:S03]  /*4d70*/  SHF.L.U32 R2, R9, 0x1f, RZ ;  /* 0x0000001f09027819 */ /* 0x000fc600000006ff */
[----:B------:R-:W-:-:S09]  /*4d80*/  ULEA UR4, UR24, UR7, 0x3 ;  /* 0x0000000718047291 */ /* 0x000fd2000f8e18ff */
[----:B------:R-:W2:Y:S02]  /*4d90*/  SYNCS.PHASECHK.TRANS64.TRYWAIT P0, [UR4], R2 ;  /* 0x00000002ff0075a7 */ /* 0x000ea40008001104 */
[----:B--2---:R-:W-:Y:S05]  /*4da0*/  @!P0 BRA `(.L_x_99) ;  /* 0x0000005c00948947 */ /* 0x004fea0003800000 */
.L_x_239:
        /* <DEDUP_REMOVED lines=9> */
.L_x_241:
        /* <DEDUP_REMOVED lines=9> */
.L_x_243:
[----:B------:R-:W-:-:S04]  /*4ed0*/  UIADD3 UR4, UPT, UPT, UR4, 0x1, URZ ;  /* 0x0000000104047890 */ /* 0x000fc8000fffe0ff */
[----:B------:R-:W-:-:S04]  /*4ee0*/  UISETP.NE.AND UP0, UPT, UR4, 0x4, UPT ;  /* 0x000000040400788c */ /* 0x000fc8000bf05270 */
[----:B------:R-:W-:Y:S02]  /*4ef0*/  USEL UR5, URZ, 0x1, UP0 ;  /* 0x00000001ff057887 */ /* 0x000fe40008000000 */
[----:B------:R-:W-:-:S04]  /*4f00*/  USEL UR4, UR4, URZ, UP0 ;  /* 0x000000ff04047287 */ /* 0x000fc80008000000 */
[----:B------:R-:W-:Y:S01]  /*4f10*/  ULEA UR4, UR4, UR7, 0x3 ;  /* 0x0000000704047291 */ /* 0x000fe2000f8e18ff */
[----:B------:R-:W-:-:S04]  /*4f20*/  LOP3.LUT R2, R2, UR5, RZ, 0x3c, !PT ;  /* 0x0000000502027c12 */ /* 0x000fc8000f8e3cff */
[----:B------:R-:W-:Y:S01]  /*4f30*/  SHF.L.U32 R2, R2, 0x1f, RZ ;  /* 0x0000001f02027819 */ /* 0x000fe200000006ff */
[----:B-1----:R-:W-:-:S04]  /*4f40*/  IMAD.U32 R0, RZ, RZ, UR4 ;  /* 0x00000004ff007e24 */ /* 0x002fc8000f8e00ff */
[----:B------:R1:W2:Y:S03]  /*4f50*/  SYNCS.PHASECHK.TRANS64.TRYWAIT P0, [R0+URZ], R2 ;  /* 0x00000002000075a7 */ /* 0x0002a600080011ff */
[----:B--2---:R-:W-:Y:S05]  /*4f60*/  @!P0 NANOSLEEP.SYNCS 0x989680 ;  /* 0x009896800000895d */ /* 0x004fea0003900000 */
[----:B------:R-:W2:Y:S02]  /*4f70*/  @!P0 SYNCS.PHASECHK.TRANS64 P0, [R0+URZ], R2 ;  /* 0x00000002000085a7 */ /* 0x000ea400080010ff */
[----:B--2---:R-:W-:Y:S05]  /*4f80*/  @P0 BRA `(.L_x_102) ;  /* 0x0000000000200947 */ /* 0x004fea0003800000 */
.L_x_103:
[----:B--2---:R2:W4:Y:S02]  /*4f90*/  SYNCS.PHASECHK.TRANS64.TRYWAIT P0, [R0+URZ], R2 ;  /* 0x00000002000075a7 */ /* 0x00452400080011ff */
[----:B----4-:R-:W-:Y:S05]  /*4fa0*/  @!P0 NANOSLEEP.SYNCS 0x989680 ;  /* 0x009896800000895d */ /* 0x010fea0003900000 */
[----:B------:R-:W4:Y:S02]  /*4fb0*/  @!P0 SYNCS.PHASECHK.TRANS64 P0, [R0+URZ], R2 ;  /* 0x00000002000085a7 */ /* 0x000f2400080010ff */
[----:B----4-:R-:W-:Y:S05]  /*4fc0*/  @!P0 BRA `(.L_x_103) ;  /* 0xfffffffc00f08947 */ /* 0x010fea000383ffff */
[----:B------:R-:W-:Y:S05]  /*4fd0*/  BRA `(.L_x_102) ;  /* 0x00000000000c7947 */ /* 0x000fea0003800000 */
.L_x_98:
[----:B------:R-:W-:-:S04]  /*4fe0*/  UIADD3 UR4, UPT, UPT, UR17, 0x270, URZ ;  /* 0x0000027011047890 */ /* 0x000fc8000fffe0ff */
[----:B------:R-:W-:-:S09]  /*4ff0*/  UPRMT UR4, UR34, 0x654, UR4 ;  /* 0x0000065422047896 */ /* 0x000fd20008000004 */
[----:B------:R-:W-:Y:S03]  /*5000*/  SYNCS.ARRIVE.TRANS64.RED.A1T0 RZ, [UR4], RZ ;  /* 0x000000ffffff79a7 */ /* 0x000fe60008100404 */
.L_x_102:
[----:B-12---:R-:W-:Y:S01]  /*5010*/  SHF.L.U32 R2, RZ, 0x1f, RZ ;  /* 0x0000001fff027819 */ /* 0x006fe200000006ff */
[----:B------:R-:W-:Y:S01]  /*5020*/  UIADD3 UR4, UPT, UPT, UR17, 0x270, URZ ;  /* 0x0000027011047890 */ /* 0x000fe2000fffe0ff */
[----:B------:R-:W-:Y:S02]  /*5030*/  PLOP3.LUT P0, PT, PT, PT, UP1, 0x80, 0x8 ;  /* 0x000000000008781c */ /* 0x000fe40003f0f018 */
[----:B------:R-:W1:Y:S02]  /*5040*/  SYNCS.PHASECHK.TRANS64.TRYWAIT P1, [UR17+0x270], R2 ;  /* 0x00027002ff0075a7 */ /* 0x000e640008021111 */
[----:B-1----:R-:W-:Y:S09]  /*5050*/  @!P1 BRA `(.L_x_104) ;  /* 0x0000005c00309947 */ /* 0x002ff20003800000 */
.L_x_245:
[----:B------:R-:W-:Y:S01]  /*5060*/  @!UP1 UPRMT UR4, UR34, 0x654, UR4 ;  /* 0x0000065422049896 */ /* 0x000fe20008000004 */
[----:B------:R-:W-:Y:S01]  /*5070*/  UMOV UR5, 0xffff ;  /* 0x0000ffff00057882 */ /* 0x000fe20000000000 */
[----:B------:R-:W-:-:S07]  /*5080*/  UMOV UR6, 0x1 ;  /* 0x0000000100067882 */ /* 0x000fce0000000000 */
[----:B------:R-:W-:Y:S01]  /*5090*/  @!P0 SYNCS.ARRIVE.TRANS64.RED.A1T0 RZ, [UR4], RZ ;  /* 0x000000ffffff89a7 */ /* 0x000fe20008100404 */
[----:B------:R-:W-:Y:S01]  /*50a0*/  NOP ;  /* 0x0000000000007918 */ /* 0x000fe20000000000 */
[----:B-1----:R-:W1:Y:S01]  /*50b0*/  LDS R0, [UR8+0x14] ;  /* 0x00001408ff007984 */ /* 0x002e620008000800 */
[----:B------:R-:W-:-:S04]  /*50c0*/  ULOP3.LUT UR4, UR32, 0xffff, URZ, 0xc0, !UPT ;  /* 0x0000ffff20047892 */ /* 0x000fc8000f8ec0ff */
[----:B------:R-:W-:-:S04]  /*50d0*/  USHF.R.U32.HI UR4, URZ, 0x5, UR4 ;  /* 0x00000005ff047899 */ /* 0x000fc80008011604 */
[----:B------:R-:W-:Y:S02]  /*50e0*/  USHF.L.U32 UR5, UR5, UR4, URZ ;  /* 0x0000000405057299 */ /* 0x000fe400080006ff */
[----:B------:R-:W-:-:S04]  /*50f0*/  USHF.L.U32 UR4, UR6, UR4, URZ ;  /* 0x0000000406047299 */ /* 0x000fc800080006ff */
[----:B-1----:R-:W-:-:S04]  /*5100*/  LOP3.LUT R0, R0, UR5, RZ, 0xc0, !PT ;  /* 0x0000000500007c12 */ /* 0x002fc8000f8ec0ff */
[----:B------:R-:W-:-:S13]  /*5110*/  ISETP.NE.AND P0, PT, R0, UR5, PT ;  /* 0x0000000500007c0c */ /* 0x000fda000bf05270 */
[----:B------:R-:W-:Y:S05]  /*5120*/  @P0 BRA `(.L_x_105) ;  /* 0x0000000000580947 */ /* 0x000fea0003800000 */
[----:B------:R-:W1:Y:S02]  /*5130*/  LDS R0, [UR8+0x18] ;  /* 0x00001808ff007984 */ /* 0x000e640008000800 */
[----:B-1----:R-:W-:-:S04]  /*5140*/  LOP3.LUT R0, R0, UR4, RZ, 0xc0, !PT ;  /* 0x0000000400007c12 */ /* 0x002fc8000f8ec0ff */
[----:B------:R-:W-:-:S13]  /*5150*/  ISETP.NE.AND P0, PT, R0, UR4, PT ;  /* 0x0000000400007c0c */ /* 0x000fda000bf05270 */
[----:B------:R-:W-:Y:S05]  /*5160*/  @P0 BRA `(.L_x_106) ;  /* 0x00000000003c0947 */ /* 0x000fea0003800000 */
[----:B------:R-:W1:Y:S01]  /*5170*/  S2R R2, SR_LANEID ;  /* 0x0000000000027919 */ /* 0x000e620000000000 */
[----:B------:R-:W-:-:S06]  /*5180*/  ULOP3.LUT UR5, URZ, UR5, URZ, 0x33, !UPT ;  /* 0x00000005ff057292 */ /* 0x000fcc000f8e33ff */
[----:B------:R-:W-:-:S04]  /*5190*/  IMAD.U32 R0, RZ, RZ, UR5 ;  /* 0x00000005ff007e24 */ /* 0x000fc8000f8e00ff */
[----:B------:R2:W4:Y:S02]  /*51a0*/  REDUX UR7, R0 ;  /* 0x00000000000773c4 */ /* 0x0005240000000000 */
[----:B------:R1:W-:Y:S01]  /*51b0*/  UTCATOMSWS.AND URZ, UR5 ;  /* 0x0000000500ff79e3 */ /* 0x0003e20008000000 */
[----:B--2---:R-:W-:Y:S01]  /*51c0*/  LOP3.LUT R0, RZ, UR4, RZ, 0x33, !PT ;  /* 0x00000004ff007c12 */ /* 0x004fe2000f8e33ff */
[----:B------:R-:W-:Y:S02]  /*51d0*/  VOTEU.ANY UR4, UPT, PT ;  /* 0x0000000000047886 */ /* 0x000fe400038e0100 */
[----:B------:R-:W-:Y:S02]  /*51e0*/  UFLO.U32 UR4, UR4 ;  /* 0x00000004000472bd */ /* 0x000fe400080e0000 */
[----:B------:R-:W2:Y:S04]  /*51f0*/  REDUX UR6, R0 ;  /* 0x00000000000673c4 */ /* 0x000ea80000000000 */
[----:B-1----:R-:W-:-:S02]  /*5200*/  ISETP.EQ.U32.AND P0, PT, R2, UR4, PT ;  /* 0x0000000402007c0c */ /* 0x002fc4000bf02070 */
[----:B----4-:R-:W-:-:S11]  /*5210*/  MOV R2, UR7 ;  /* 0x0000000700027c02 */ /* 0x010fd60008000f00 */
[----:B------:R1:W-:Y:S01]  /*5220*/  @P0 ATOMS.AND RZ, [UR8+0x14], R2 ;  /* 0x00001402ffff098c */ /* 0x0003e2000a800008 */
[----:B--2---:R-:W-:-:S05]  /*5230*/  IMAD.U32 R0, RZ, RZ, UR6 ;  /* 0x00000006ff007e24 */ /* 0x004fca000f8e00ff */
[----:B------:R1:W-:Y:S01]  /*5240*/  @P0 ATOMS.AND RZ, [UR8+0x18], R0 ;  /* 0x00001800ffff098c */ /* 0x0003e2000a800008 */
[----:B------:R-:W-:Y:S05]  /*5250*/  BRA `(.L_x_107) ;  /* 0x0000000000147947 */ /* 0x000fea0003800000 */
.L_x_106:
[----:B------:R-:W-:Y:S02]  /*5260*/  MOV R2, 0x5280 ;  /* 0x0000528000027802 */ /* 0x000fe40000000f00 */
[----:B---3-5:R-:W-:Y:S05]  /*5270*/  CALL.REL.NOINC `($__internal_0_$__cuda_sm10x_tcgen05_guardrail_trap_col_being_dealloced_not_returned_by_alloc) ;  /* 0x0000006000107944 */ /* 0x028fea0003c00000 */
[----:B------:R-:W-:Y:S05]  /*5280*/  BRA `(.L_x_107) ;  /* 0x0000000000087947 */ /* 0x000fea0003800000 */
.L_x_105:
[----:B------:R-:W-:Y:S02]  /*5290*/  MOV R2, 0x52b0 ;  /* 0x000052b000027802 */ /* 0x000fe40000000f00 */
[----:B---3-5:R-:W-:Y:S05]  /*52a0*/  CALL.REL.NOINC `($__internal_2_$__cuda_sm10x_tcgen05_guardrail_trap_unallocated_columns_being_dealloced) ;  /* 0x00000060001c7944 */ /* 0x028fea0003c00000 */
.L_x_107:
[----:B------:R-:W-:Y:S01]  /*52b0*/  NOP ;  /* 0x0000000000007918 */ /* 0x000fe20000000000 */
[----:B------:R-:W-:Y:S05]  /*52c0*/  EXIT ;  /* 0x000000000000794d */ /* 0x000fea0003800000 */
.L_x_78:
[----:B------:R-:W-:-:S09]  /*52d0*/  UISETP.NE.OR UP0, UPT, UR18, 0x3, !UP4 ;  /* 0x000000031200788c */ /* 0x000fd2000e705670 */
[----:B------:R-:W-:Y:S05]  /*52e0*/  BRA.U UP0, `(.L_x_108) ;  /* 0x0000001100e87547 */ /* 0x000fea000b800000 */
[----:B------:R-:W2:Y:S01]  /*52f0*/  LDCU.64 UR4, c[0x0][0x888] ;  /* 0x00011100ff0477ac */ /* 0x000ea20008000a00 */
[----:B------:R-:W3:Y:S01]  /*5300*/  LDC.64 R12, c[0x0][0x348] ;  /* 0x0000d200ff0c7b82 */ /* 0x000ee20000000a00 */
[----:B------:R-:W-:Y:S02]  /*5310*/  HFMA2 R9, -RZ, RZ, 0, 0 ;  /* 0x00000000ff097431 */ /* 0x000fe400000001ff */
[----:B------:R-:W-:Y:S01]  /*5320*/  IMAD.MOV.U32 R11, RZ, RZ, 0x1 ;  /* 0x00000001ff0b7424 */ /* 0x000fe200078e00ff */
[----:B------:R-:W4:Y:S01]  /*5330*/  LDCU UR46, c[0x0][0x370] ;  /* 0x00006e00ff2e77ac */ /* 0x000f220008000800 */
[----:B------:R-:W-:Y:S01]  /*5340*/  IMAD.MOV.U32 R10, RZ, RZ, RZ ;  /* 0x000000ffff0a7224 */ /* 0x000fe200078e00ff */
[----:B------:R-:W-:Y:S01]  /*5350*/  MOV R3, 0x1000 ;  /* 0x0000100000037802 */ /* 0x000fe20000000f00 */
[----:B------:R-:W4:Y:S01]  /*5360*/  LDCU.128 UR48, c[0x0][0xb10] ;  /* 0x00016200ff3077ac */ /* 0x000f220008000c00 */
[----:B------:R-:W1:Y:S01]  /*5370*/  LDCU UR37, c[0x0][0x374] ;  /* 0x00006e80ff2577ac */ /* 0x000e620008000800 */
[----:B------:R-:W1:Y:S01]  /*5380*/  LDCU.64 UR38, c[0x0][0x890] ;  /* 0x00011200ff2677ac */ /* 0x000e620008000a00 */
[----:B--2---:R-:W-:Y:S01]  /*5390*/  UISETP.NE.U32.AND UP0, UPT, UR4, URZ, UPT ;  /* 0x000000ff0400728c */ /* 0x004fe2000bf05070 */
[----:B------:R-:W2:Y:S01]  /*53a0*/  LDCU UR15, c[0x0][0xb0c] ;  /* 0x00016180ff0f77ac */ /* 0x000ea20008000800 */
[----:B------:R-:W3:Y:S01]  /*53b0*/  LDCU UR56, c[0x0][0xb20] ;  /* 0x00016400ff3877ac */ /* 0x000ee20008000800 */
[----:B------:R-:W3:Y:S01]  /*53c0*/  LDCU UR4, c[0x0][0xb30] ;  /* 0x00016600ff0477ac */ /* 0x000ee20008000800 */
[----:B------:R-:W-:Y:S01]  /*53d0*/  UMOV UR21, 0x400 ;  /* 0x0000040000157882 */ /* 0x000fe20000000000 */
[----:B----4-:R-:W-:-:S02]  /*53e0*/  UIMAD.WIDE.U32 UR6, UR46, UR48, URZ ;  /* 0x000000302e0672a5 */ /* 0x010fc4000f8e00ff */
[----:B-1----:R-:W-:Y:S02]  /*53f0*/  UIMAD.WIDE.U32 UR8, UR37, UR51, URZ ;  /* 0x00000033250872a5 */ /* 0x002fe4000f8e00ff */
[----:B------:R-:W-:Y:S02]  /*5400*/  ULEA UR21, UR47, UR21, 0x18 ;  /* 0x000000152f157291 */ /* 0x000fe4000f8ec0ff */
[----:B------:R-:W-:Y:S02]  /*5410*/  UISETP.NE.AND.EX UP6, UPT, UR5, URZ, UPT, UP0 ;  /* 0x000000ff0500728c */ /* 0x000fe4000bfc5300 */
[----:B------:R-:W-:Y:S02]  /*5420*/  UISETP.NE.AND UP0, UPT, UR45, 0x1, UPT ;  /* 0x000000012d00788c */ /* 0x000fe4000bf05270 */
[----:B------:R-:W-:Y:S02]  /*5430*/  UISETP.NE.U32.AND UP0, UPT, UR38, URZ, UPT ;  /* 0x000000ff2600728c */ /* 0x000fe4000bf05070 */
[----:B------:R-:W-:Y:S01]  /*5440*/  UIADD3 UR52, UPT, UPT, UR21, 0x1b8, URZ ;  /* 0x000001b815347890 */ /* 0x000fe2000fffe0ff */
[----:B------:R-:W-:Y:S01]  /*5450*/  UMOV UR6, UR7 ;  /* 0x0000000700067c82 */ /* 0x000fe20008000000 */
[----:B------:R-:W-:Y:S01]  /*5460*/  UMOV UR53, UR9 ;  /* 0x0000000900357c82 */ /* 0x000fe20008000000 */
[----:B------:R-:W-:-:S02]  /*5470*/  UISETP.GE.AND UP2, UPT, UR45, 0x1, UPT ;  /* 0x000000012d00788c */ /* 0x000fc4000bf46270 */
[----:B------:R-:W-:Y:S02]  /*5480*/  UISETP.NE.AND.EX UP5, UPT, UR39, URZ, UPT, UP0 ;  /* 0x000000ff2700728c */ /* 0x000fe4000bfa5300 */
[----:B------:R-:W-:Y:S01]  /*5490*/  UPLOP3.LUT UP3, UPT, UPT, UPT, UPT, 0x40, 0x4 ;  /* 0x000000000004789c */ /* 0x000fe20003f6e870 */
[----:B------:R-:W1:Y:S01]  /*54a0*/  LDCU.64 UR22, c[0x0][0xb28] ;  /* 0x00016500ff1677ac */ /* 0x000e620008000a00 */
[----:B--2---:R-:W-:Y:S02]  /*54b0*/  UISETP.NE.AND UP2, UPT, UR15, 0x1, UPT ;  /* 0x000000010f00788c */ /* 0x004fe4000bf45270 */
[----:B------:R-:W-:Y:S02]  /*54c0*/  UIADD3 UR41, UPT, UPT, UR21, 0x1a0, URZ ;  /* 0x000001a015297890 */ /* 0x000fe4000fffe0ff */
[----:B------:R-:W-:Y:S02]  /*54d0*/  UIADD3 UR33, UPT, UPT, UR21, 0x1a8, URZ ;  /* 0x000001a815217890 */ /* 0x000fe4000fffe0ff */
[----:B------:R-:W-:-:S02]  /*54e0*/  UIADD3 UR25, UPT, UPT, UR21, 0x1b0, URZ ;  /* 0x000001b015197890 */ /* 0x000fc4000fffe0ff */
[----:B------:R-:W-:Y:S02]  /*54f0*/  UPRMT UR52, UR47, 0x654, UR52 ;  /* 0x000006542f347896 */ /* 0x000fe40008000034 */
[----:B------:R-:W-:Y:S02]  /*5500*/  USHF.R.U32.HI UR54, URZ, UR49, UR6 ;  /* 0x00000031ff367299 */ /* 0x000fe40008011606 */
[----:B---3--:R-:W-:Y:S02]  /*5510*/  USHF.R.U32.HI UR53, URZ, UR56, UR53 ;  /* 0x00000038ff357299 */ /* 0x008fe40008011635 */
[----:B------:R-:W-:Y:S02]  /*5520*/  UISETP.NE.AND UP0, UPT, UR50, 0x1, UPT ;  /* 0x000000013200788c */ /* 0x000fe4000bf05270 */
[----:B------:R-:W-:-:S11]  /*5530*/  UISETP.NE.AND UP4, UPT, UR4, 0x1, UPT ;  /* 0x000000010400788c */ /* 0x000fd6000bf85270 */
.L_x_119:
[C---:B------:R-:W-:Y:S02]  /*5540*/  LEA R8, R10.reuse, UR21, 0x3 ;  /* 0x000000150a087c11 */ /* 0x040fe4000f8e18ff */
[----:B------:R-:W-:Y:S02]  /*5550*/  SHF.L.U32 R0, R9, 0x1f, RZ ;  /* 0x0000001f09007819 */ /* 0x000fe400000006ff */
[----:B------:R-:W-:Y:S02]  /*5560*/  LEA R4, R10, UR21, 0x4 ;  /* 0x000000150a047c11 */ /* 0x000fe4000f8e20ff */
[----:B--2---:R-:W2:Y:S02]  /*5570*/  SYNCS.PHASECHK.TRANS64.TRYWAIT P0, [R8+URZ+0x1f0], R0 ;  /* 0x0001f000080075a7 */ /* 0x004ea400080011ff */
[----:B--2---:R-:W-:Y:S05]  /*5580*/  @!P0 BRA `(.L_x_109) ;  /* 0x0000005400fc8947 */ /* 0x004fea0003800000 */
.L_x_246:
[----:B------:R-:W3:Y:S01]  /*5590*/  LDS.128 R4, [R4+0x280] ;  /* 0x0002800004047984 */ /* 0x000ee20000000c00 */
[----:B------:R-:W-:Y:S01]  /*55a0*/  UISETP.GE.AND UP0, UPT, UR45, 0x1, UPT ;  /* 0x000000012d00788c */ /* 0x000fe2000bf06270 */
[----:B------:R-:W-:Y:S01]  /*55b0*/  @!PT LDS RZ, [RZ] ;  /* 0x00000000fffff984 */ /* 0x000fe20000000800 */
[----:B------:R-:W-:Y:S01]  /*55c0*/  @!PT LDS RZ, [RZ] ;  /* 0x00000000fffff984 */ /* 0x000fe20000000800 */
[----:B------:R-:W-:Y:S01]  /*55d0*/  @!PT LDS RZ, [RZ] ;  /* 0x00000000fffff984 */ /* 0x000fe20000000800 */
[----:B------:R-:W-:Y:S01]  /*55e0*/  @!PT LDS RZ, [RZ] ;  /* 0x00000000fffff984 */ /* 0x000fe20000000800 */
[----:B------:R4:W-:Y:S06]  /*55f0*/  MEMBAR.ALL.CTA ;  /* 0x0000000000007992 */ /* 0x0009ec0000008000 */
[----:B----4-:R-:W4:Y:S01]  /*5600*/  FENCE.VIEW.ASYNC.S ;  /* 0x00000000000073c6 */ /* 0x010f220000000000 */
[----:B---3--:R-:W-:Y:S11]  /*5610*/  LOP3.LUT P0, RZ, R6, 0x1, RZ, 0xc0, !PT ;  /* 0x0000000106ff7812 */ /* 0x008ff6000780c0ff */
[----:B------:R-:W-:Y:S02]  /*5620*/  @!UPT UIADD3 URZ, UPT, UPT, URZ, URZ, URZ ;  /* 0x000000fffffff290 */ /* 0x000fe4000fffe0ff */
[----:B----4-:R-:W-:Y:S01]  /*5630*/  VOTEU.ANY UP2, P0 ;  /* 0x0000000000ff7886 */ /* 0x010fe20000040100 */
[----:B------:R-:W-:Y:S11]  /*5640*/  PLOP3.LUT P0, PT, PT, PT, UP2, 0x80, 0x8 ;  /* 0x000000000008781c */ /* 0x000ff60003f0f028 */
[----:B------:R-:W-:Y:S02]  /*5650*/  @!UPT UIADD3 URZ, UPT, UPT, URZ, URZ, URZ ;  /* 0x000000fffffff290 */ /* 0x000fe4000fffe0ff */
[----:B--2---:R-:W-:Y:S02]  /*5660*/  @P0 SHF.R.U32.HI R0, RZ, 0x10, R5 ;  /* 0x00000010ff000819 */ /* 0x004fe40000011605 */
[----:B------:R-:W-:Y:S02]  /*5670*/  @P0 MOV R2, R4 ;  /* 0x0000000400020202 */ /* 0x000fe40000000f00 */
[----:B------:R-:W-:Y:S01]  /*5680*/  @P0 R2UR UR4, R0 ;  /* 0x00000000000402ca */ /* 0x000fe200000e0000 */
[----:B------:R-:W-:Y:S01]  /*5690*/  VIADD R0, R8, 0x200 ;  /* 0x0000020008007836 */ /* 0x000fe20000000000 */
[----:B------:R-:W-:Y:S02]  /*56a0*/  @P0 LOP3.LUT R4, R5, 0xffff, RZ, 0xc0, !PT ;  /* 0x0000ffff05040812 */ /* 0x000fe400078ec0ff */
[----:B------:R-:W-:Y:S02]  /*56b0*/  @P0 R2UR UR6, R2 ;  /* 0x00000000020602ca */ /* 0x000fe400000e0000 */
[----:B------:R-:W-:Y:S02]  /*56c0*/  PRMT R0, RZ, 0x654, R0 ;  /* 0x00000654ff007816 */ /* 0x000fe40000000000 */
[----:B------:R-:W-:Y:S02]  /*56d0*/  @P0 R2UR UR5, R4 ;  /* 0x00000000040502ca */ /* 0x000fe400000e0000 */
[----:B------:R2:W-:Y:S03]  /*56e0*/  SYNCS.ARRIVE.TRANS64.RED.A1T0 RZ, [R0+URZ], RZ ;  /* 0x000000ff00ff79a7 */ /* 0x0005e600081004ff */
[----:B------:R-:W-:Y:S04]  /*56f0*/  @UP2 UMOV UR29, UR4 ;  /* 0x00000004001d2c82 */ /* 0x000fe80008000000 */
[----:B------:R-:W-:Y:S04]  /*5700*/  @UP2 UMOV UR14, UR6 ;  /* 0x00000006000e2c82 */ /* 0x000fe80008000000 */
[----:B------:R-:W-:Y:S01]  /*5710*/  @UP2 UMOV UR13, UR5 ;  /* 0x00000005000d2c82 */ /* 0x000fe20008000000 */
[----:B------:R-:W-:Y:S05]  /*5720*/  BRA.U !UP0, `(.L_x_110) ;  /* 0x0000000108c07547 */ /* 0x000fea000b800000 */
[----:B------:R-:W-:Y:S02]  /*5730*/  UIMAD.WIDE.U32 UR16, UR13, UR51, URZ ;  /* 0x000000330d1072a5 */ /* 0x000fe4000f8e00ff */
[----:B------:R-:W-:Y:S02]  /*5740*/  UP2UR UR20, UPR, URZ, 0x4 ;  /* 0x00000004ff147883 */ /* 0x000fe40008000000 */
[----:B------:R-:W-:Y:S02]  /*5750*/  UISETP.NE.AND UP2, UPT, UR50, 0x1, UPT ;  /* 0x000000013200788c */ /* 0x000fe4000bf45270 */
[----:B------:R-:W-:Y:S02]  /*5760*/  UIMAD.WIDE.U32 UR18, UR14, UR48, URZ ;  /* 0x000000300e1272a5 */ /* 0x000fe4000f8e00ff */
[----:B------:R-:W-:Y:S02]  /*5770*/  USEL UR4, UR37, UR53, !UP2 ;  /* 0x0000003525047287 */ /* 0x000fe4000d000000 */
[----:B------:R-:W-:Y:S02]  /*5780*/  UISETP.NE.AND UP0, UPT, UR15, 0x1, UPT ;  /* 0x000000010f00788c */ /* 0x000fe4000bf05270 */
[----:B------:R-:W-:Y:S02]  /*5790*/  UP2UR UR24, UPR, URZ, 0x2 ;  /* 0x00000002ff187883 */ /* 0x000fe40008000000 */
[----:B------:R-:W-:Y:S02]  /*57a0*/  UISETP.NE.AND UP1, UPT, UR45, 0x1, UPT ;  /* 0x000000012d00788c */ /* 0x000fe4000bf25270 */
[----:B-1----:R-:W-:Y:S02]  /*57b0*/  UIMAD.WIDE.U32 UR8, UR4, UR22, URZ ;  /* 0x00000016040872a5 */ /* 0x002fe4000f8e00ff */
[----:B------:R-:W-:Y:S01]  /*57c0*/  USEL UR7, UR46, UR54, !UP0 ;  /* 0x000000362e077287 */ /* 0x000fe2000c000000 */
[----:B------:R-:W-:Y:S02]  /*57d0*/  UMOV UR5, UR17 ;  /* 0x0000001100057c82 */ /* 0x000fe40008000000 */
[----:B------:R-:W-:Y:S02]  /*57e0*/  USHF.R.U32.HI UR6, URZ, UR56, UR5 ;  /* 0x00000038ff067299 */ /* 0x000fe40008011605 */
[----:B------:R-:W-:Y:S02]  /*57f0*/  UIMAD.WIDE.U32 UR10, UR7, UR22, URZ ;  /* 0x00000016070a72a5 */ /* 0x000fe4000f8e00ff */
[----:B------:R-:W-:Y:S02]  /*5800*/  USEL UR6, UR13, UR6, !UP2 ;  /* 0x000000060d067287 */ /* 0x000fe4000d000000 */
[----:B------:R-:W-:Y:S01]  /*5810*/  UISETP.NE.AND UP2, UPT, UR20, URZ, UPT ;  /* 0x000000ff1400728c */ /* 0x000fe2000bf45270 */
[----:B------:R-:W-:Y:S02]  /*5820*/  UMOV UR5, UR19 ;  /* 0x0000001300057c82 */ /* 0x000fe40008000000 */
[----:B------:R-:W-:Y:S03]  /*5830*/  USHF.R.U32.HI UR12, URZ, UR49, UR5 ;  /* 0x00000031ff0c7299 */ /* 0x000fe60008011605 */
[----:B------:R-:W-:Y:S02]  /*5840*/  UMOV UR5, UR9 ;  /* 0x0000000900057c82 */ /* 0x000fe40008000000 */
[----:B------:R-:W-:Y:S03]  /*5850*/  @UP1 USHF.R.U32.HI UR4, URZ, UR23, UR5 ;  /* 0x00000017ff041299 */ /* 0x000fe60008011605 */
[----:B------:R-:W-:Y:S01]  /*5860*/  UMOV UR5, UR11 ;  /* 0x0000000b00057c82 */ /* 0x000fe20008000000 */
[----:B------:R-:W-:Y:S02]  /*5870*/  UIMAD UR4, UR45, UR4, URZ ;  /* 0x000000042d0472a4 */ /* 0x000fe4000f8e02ff */
[----:B------:R-:W-:Y:S02]  /*5880*/  @UP1 USHF.R.U32.HI UR7, URZ, UR23, UR5 ;  /* 0x00000017ff071299 */ /* 0x000fe40008011605 */
[----:B------:R-:W-:Y:S02]  /*5890*/  USEL UR5, UR14, UR12, !UP0 ;  /* 0x0000000c0e057287 */ /* 0x000fe4000c000000 */
[----:B------:R-:W-:Y:S02]  /*58a0*/  UIMAD.WIDE.U32 UR10, UR6, UR22, URZ ;  /* 0x00000016060a72a5 */ /* 0x000fe4000f8e00ff */
[----:B------:R-:W-:Y:S02]  /*58b0*/  UIMAD UR8, UR45, UR7, URZ ;  /* 0x000000072d0872a4 */ /* 0x000fe4000f8e02ff */
[----:B------:R-:W-:Y:S03]  /*58c0*/  UISETP.GE.AND UP0, UPT, UR6, UR4, UPT ;  /* 0x000000040600728c */ /* 0x000fe6000bf06270 */
[----:B------:R-:W-:Y:S01]  /*58d0*/  UMOV UR4, UR11 ;  /* 0x0000000b00047c82 */ /* 0x000fe20008000000 */
[----:B------:R-:W-:Y:S02]  /*58e0*/  UISETP.GE.OR UP0, UPT, UR5, UR8, UP0 ;  /* 0x000000080500728c */ /* 0x000fe40008706670 */
[----:B------:R-:W-:Y:S02]  /*58f0*/  USHF.R.U32.HI UR4, URZ, UR23, UR4 ;  /* 0x00000017ff047299 */ /* 0x000fe40008011604 */
[----:B------:R-:W-:Y:S02]  /*5900*/  UIMAD.WIDE.U32 UR8, UR5, UR22, URZ ;  /* 0x00000016050872a5 */ /* 0x000fe4000f8e00ff */
[----:B------:R-:W-:Y:S04]  /*5910*/  USEL UR10, UR6, UR4, !UP1 ;  /* 0x00000004060a7287 */ /* 0x000fe8000c800000 */
[----:B------:R-:W-:Y:S01]  /*5920*/  UIADD3 UR11, UPT, UPT, -UR10, URZ, URZ ;  /* 0x000000ff0a0b7290 */ /* 0x000fe2000fffe1ff */
[----:B------:R-:W-:Y:S02]  /*5930*/  @!UP0 UMOV UR4, UR9 ;  /* 0x0000000900048c82 */ /* 0x000fe40008000000 */
[----:B------:R-:W-:Y:S02]  /*5940*/  @!UP0 USHF.R.U32.HI UR4, URZ, UR23, UR4 ;  /* 0x00000017ff048299 */ /* 0x000fe40008011604 */
[----:B------:R-:W-:Y:S02]  /*5950*/  UIMAD UR8, UR45, UR11, UR6 ;  /* 0x0000000b2d0872a4 */ /* 0x000fe4000f8e0206 */
[----:B------:R-:W-:Y:S02]  /*5960*/  @!UP0 USEL UR4, UR5, UR4, !UP1 ;  /* 0x0000000405048287 */ /* 0x000fe4000c800000 */
[----:B------:R-:W-:Y:S02]  /*5970*/  UISETP.NE.AND UP1, UPT, UR24, URZ, UPT ;  /* 0x000000ff1800728c */ /* 0x000fe4000bf25270 */
[----:B------:R-:W-:Y:S02]  /*5980*/  @!UP0 UIMAD UR7, UR7, UR8, UR4 ;  /* 0x00000008070782a4 */ /* 0x000fe4000f8e0204 */
[----:B------:R-:W-:Y:S02]  /*5990*/  @!UP0 UIADD3 UR9, UPT, UPT, UR10, -UR4, URZ ;  /* 0x800000040a098290 */ /* 0x000fe4000fffe0ff */
[----:B------:R-:W-:Y:S02]  /*59a0*/  UIADD3 UR8, UPT, UPT, -UR6, URZ, URZ ;  /* 0x000000ff06087290 */ /* 0x000fe4000fffe1ff */
[----:B------:R-:W-:Y:S02]  /*59b0*/  UIADD3 UR4, UPT, UPT, -UR5, URZ, URZ ;  /* 0x000000ff05047290 */ /* 0x000fe4000fffe1ff */
[----:B------:R-:W-:Y:S03]  /*59c0*/  @!UP0 UIMAD UR6, UR9, UR45, UR5 ;  /* 0x0000002d090682a4 */ /* 0x000fe6000f8e0205 */
[----:B------:R-:W-:Y:S01]  /*59d0*/  @!UP0 UMOV UR5, UR7 ;  /* 0x0000000700058c82 */ /* 0x000fe20008000000 */
[----:B------:R-:W-:Y:S02]  /*59e0*/  UIMAD UR7, UR15, UR4, UR14 ;  /* 0x000000040f0772a4 */ /* 0x000fe4000f8e020e */
[----:B------:R-:W-:Y:S02]  /*59f0*/  UIMAD UR4, UR50, UR8, UR13 ;  /* 0x00000008320472a4 */ /* 0x000fe4000f8e020d */
[----:B------:R-:W-:Y:S02]  /*5a00*/  UIMAD UR14, UR5, UR15, UR7 ;  /* 0x0000000f050e72a4 */ /* 0x000fe4000f8e0207 */
[----:B------:R-:W-:Y:S11]  /*5a10*/  UIMAD UR13, UR6, UR50, UR4 ;  /* 0x00000032060d72a4 */ /* 0x000ff6000f8e0204 */
[----:B------:R-:W-:Y:S01]  /*5a20*/  @!UPT UIADD3 URZ, UPT, UPT, URZ, URZ, URZ ;  /* 0x000000fffffff290 */ /* 0x000fe2000fffe0ff */
.L_x_110:
[----:B------:R-:W3:Y:S01]  /*5a30*/  @!UP4 LDCU.128 UR8, c[0x0][0xb10] ;  /* 0x00016200ff08c7ac */ /* 0x000ee20008000c00 */
[----:B------:R-:W-:Y:S02]  /*5a40*/  ISETP.NE.U32.AND P0, PT, RZ, UR38, PT ;  /* 0x00000026ff007c0c */ /* 0x000fe4000bf05070 */
[----:B------:R-:W-:Y:S02]  /*5a50*/  SHF.L.U32 R4, R11, 0x1f, RZ ;  /* 0x0000001f0b047819 */ /* 0x000fe400000006ff */
[----:B------:R-:W-:Y:S01]  /*5a60*/  ISETP.NE.AND.EX P0, PT, RZ, UR39, PT, P0 ;  /* 0x00000027ff007c0c */ /* 0x000fe2000bf05300 */
[----:B------:R-:W4:Y:S01]  /*5a70*/  @!UP4 LDCU UR5, c[0x0][0xb0c] ;  /* 0x00016180ff05c7ac */ /* 0x000f220008000800 */
[----:B------:R-:W-:Y:S02]  /*5a80*/  USHF.L.U32 UR42, UR30, 0x7, URZ ;  /* 0x000000071e2a7899 */ /* 0x000fe400080006ff */
[----:B------:R-:W-:Y:S02]  /*5a90*/  USHF.L.U32 UR43, UR31, 0x6, URZ ;  /* 0x000000061f2b7899 */ /* 0x000fe400080006ff */
[----:B---3--:R-:W-:Y:S07]  /*5aa0*/  UIMAD.WIDE.U32 UR6, UR14, UR8, URZ ;  /* 0x000000080e0672a5 */ /* 0x008fee000f8e00ff */
[----:B------:R-:W-:Y:S01]  /*5ab0*/  @!UP4 UMOV UR4, UR7 ;  /* 0x000000070004cc82 */ /* 0x000fe20008000000 */
[----:B----4-:R-:W-:Y:S02]  /*5ac0*/  @!UP4 UISETP.NE.AND UP0, UPT, UR5, 0x1, UPT ;  /* 0x000000010500c88c */ /* 0x010fe4000bf05270 */
[----:B------:R-:W-:Y:S02]  /*5ad0*/  @!UP4 USHF.R.U32.HI UR4, URZ, UR9, UR4 ;  /* 0x00000009ff04c299 */ /* 0x000fe40008011604 */
[----:B------:R-:W-:Y:S02]  /*5ae0*/  UIMAD.WIDE.U32 UR6, UR13, UR11, URZ ;  /* 0x0000000b0d0672a5 */ /* 0x000fe4000f8e00ff */
[----:B------:R-:W-:Y:S02]  /*5af0*/  @!UP4 USEL UR8, UR14, UR4, !UP0 ;  /* 0x000000040e08c287 */ /* 0x000fe4000c000000 */
[----:B------:R-:W-:Y:S03]  /*5b00*/  @!UP4 UISETP.NE.AND UP0, UPT, UR10, 0x1, UPT ;  /* 0x000000010a00c88c */ /* 0x000fe6000bf05270 */
[----:B------:R-:W-:Y:S02]  /*5b10*/  @!UP4 UMOV UR6, UR7 ;  /* 0x000000070006cc82 */ /* 0x000fe40008000000 */
[----:B------:R-:W3:Y:S02]  /*5b20*/  @!UP4 LDCU UR4, c[0x0][0xb20] ;  /* 0x00016400ff04c7ac */ /* 0x000ee40008000800 */
[----:B---3--:R-:W-:Y:S04]  /*5b30*/  @!UP4 USHF.R.U32.HI UR6, URZ, UR4, UR6 ;  /* 0x00000004ff06c299 */ /* 0x008fe80008011606 */
[----:B------:R-:W-:Y:S04]  /*5b40*/  @!UP4 USEL UR6, UR13, UR6, !UP0 ;  /* 0x000000060d06c287 */ /* 0x000fe8000c000000 */
[----:B------:R-:W-:Y:S02]  /*5b50*/  @!UP4 UIADD3 UR4, UPT, UPT, -UR8, UR6, URZ ;  /* 0x000000060804c290 */ /* 0x000fe4000fffe1ff */
[----:B------:R-:W-:Y:S02]  /*5b60*/  @!UP4 UIADD3 UR6, UPT, UPT, UR8, -UR6, URZ ;  /* 0x800000060806c290 */ /* 0x000fe4000fffe0ff */
[----:B------:R-:W-:Y:S02]  /*5b70*/  @!UP4 UIMAD UR14, UR4, UR5, UR14 ;  /* 0x00000005040ec2a4 */ /* 0x000fe4000f8e020e */
[----:B------:R-:W-:Y:S01]  /*5b80*/  @!UP4 UIMAD UR13, UR6, UR10, UR13 ;  /* 0x0000000a060dc2a4 */ /* 0x000fe2000f8e020d */
[----:B------:R-:W-:Y:S11]  /*5b90*/  BRA.U UP3, `(.L_x_111) ;  /* 0x0000000103107547 */ /* 0x000ff6000b800000 */
[----:B------:R-:W-:Y:S04]  /*5ba0*/  MOV R2, UR55 ;  /* 0x0000003700027c02 */ /* 0x000fe80008000f00 */
[----:B------:R-:W-:Y:S04]  /*5bb0*/  SHF.L.U32 R2, R2, 0x1f, RZ ;  /* 0x0000001f02027819 */ /* 0x000fe800000006ff */
[----:B------:R-:W3:Y:S02]  /*5bc0*/  SYNCS.PHASECHK.TRANS64.TRYWAIT P1, [UR21+0x1e8], R2 ;  /* 0x0001e802ff0075a7 */ /* 0x000ee40008021115 */
[----:B---3--:R-:W-:Y:S05]  /*5bd0*/  @!P1 BRA `(.L_x_112) ;  /* 0x00000050007c9947 */ /* 0x008fea0003800000 */
.L_x_111:
[----:B------:R-:W-:Y:S05]  /*5be0*/  BRA.U !UP5, `(.L_x_113) ;  /* 0x000000010d387547 */ /* 0x000fea000b800000 */
[----:B------:R-:W-:Y:S01]  /*5bf0*/  UPLOP3.LUT UP1, UPT, UPT, UPT, UP6, 0x80, 0x8 ;  /* 0x000000000008789c */ /* 0x000fe20003f2f060 */
[----:B--2---:R-:W-:Y:S01]  /*5c00*/  HFMA2 R0, -RZ, RZ, 0, 5.9604644775390625e-08 ;  /* 0x00000001ff007431 */ /* 0x004fe200000001ff */
[----:B------:R-:W2:Y:S01]  /*5c10*/  LDCU.64 UR8, c[0x0][0x358] ;  /* 0x00006b00ff0877ac */ /* 0x000ea20008000a00 */
[----:B------:R-:W-:Y:S03]  /*5c20*/  IMAD.MOV.U32 R46, RZ, RZ, 0x1 ;  /* 0x00000001ff2e7424 */ /* 0x000fe600078e00ff */
[----:B------:R-:W-:Y:S05]  /*5c30*/  PLOP3.LUT P1, PT, PT, PT, UP1, 0x80, 0x8 ;  /* 0x000000000008781c */ /* 0x000fea0003f2f018 */
[----:B------:R-:W3:Y:S01]  /*5c40*/  @UP1 LDCU.64 UR4, c[0x0][0x888] ;  /* 0x00011100ff0417ac */ /* 0x000ee20008000a00 */
[----:B------:R-:W-:Y:S07]  /*5c50*/  @UP1 UIMAD UR6, UR36, UR38, URZ ;  /* 0x00000026240612a4 */ /* 0x000fee000f8e02ff */
[----:B------:R-:W-:Y:S01]  /*5c60*/  @!P1 PRMT R46, R0, 0x7610, R46 ;  /* 0x00007610002e9816 */ /* 0x000fe2000000002e */
[----:B---3--:R-:W-:Y:S06]  /*5c70*/  @UP1 UIMAD.WIDE UR4, UR6, 0x4, UR4 ;  /* 0x00000004060418a5 */ /* 0x008fec000f8e0204 */
[----:B------:R-:W-:Y:S01]  /*5c80*/  IMAD.U32 R6, RZ, RZ, UR4 ;  /* 0x00000004ff067e24 */ /* 0x000fe2000f8e00ff */
[----:B------:R-:W-:Y:S04]  /*5c90*/  MOV R7, UR5 ;  /* 0x0000000500077c02 */ /* 0x000fe80008000f00 */
[----:B------:R-:W3:Y:S01]  /*5ca0*/  @!UP1 LDCU UR4, c[0x0][0x880] ;  /* 0x00011000ff0497ac */ /* 0x000ee20008000800 */
[----:B--2--5:R4:W5:Y:S02]  /*5cb0*/  @P1 LDG.E R27, desc[UR8][R6.64] ;  /* 0x00000008061b1981 */ /* 0x024964000c1e1900 */
[----:B---34-:R-:W-:Y:S07]  /*5cc0*/  @!P1 IMAD.U32 R27, RZ, RZ, UR4 ;  /* 0x00000004ff1b9e24 */ /* 0x018fee000f8e00ff */
.L_x_113:
[----:B-----5:R-:W-:Y:S01]  /*5cd0*/  @!P0 FSETP.EQ.AND P2, PT, R27, RZ, PT ;  /* 0x000000ff1b00820b */ /* 0x020fe20003f42000 */
[----:B------:R-:W-:Y:S01]  /*5ce0*/  @!UPT UIADD3 URZ, UPT, UPT, URZ, URZ, URZ ;  /* 0x000000fffffff290 */ /* 0x000fe2000fffe0ff */
[----:B------:R-:W-:Y:S11]  /*5cf0*/  @!P0 BRA `(.L_x_114) ;  /* 0x0000000000148947 */ /* 0x000ff60003800000 */
[----:B------:R-:W-:Y:S02]  /*5d00*/  LOP3.LUT P0, RZ, R46, 0xff, RZ, 0xc0, !PT ;  /* 0x000000ff2eff7812 */ /* 0x000fe4000780c0ff */
[----:B------:R-:W-:Y:S04]  /*5d10*/  PLOP3.LUT P2, PT, PT, PT, UP1, 0x80, 0x8 ;  /* 0x000000000008781c */ /* 0x000fe80003f4f018 */
[----:B------:R-:W-:Y:S07]  /*5d20*/  PLOP3.LUT P2, PT, P2, PT, PT, 0x8, 0x80 ;  /* 0x000000000080781c */ /* 0x000fee000174e170 */
[----:B------:R-:W-:Y:S11]  /*5d30*/  @P0 FSETP.EQ.AND P2, PT, R27, RZ, PT ;  /* 0x000000ff1b00020b */ /* 0x000ff60003f42000 */
[----:B------:R-:W-:Y:S02]  /*5d40*/  @!UPT UIADD3 URZ, UPT, UPT, URZ, URZ, URZ ;  /* 0x000000fffffff290 */ /* 0x000fe4000fffe0ff */
.L_x_114:
[----:B------:R-:W3:Y:S01]  /*5d50*/  SYNCS.PHASECHK.TRANS64.TRYWAIT P0, [UR21+0x1c0], R4 ;  /* 0x0001c004ff0075a7 */ /* 0x000ee20008001115 */
[----:B------:R-:W-:Y:S04]  /*5d60*/  ELECT P1, URZ, PT ;  /* 0x0000000000ff782f */ /* 0x000fe80003820000 */
[----:B------:R-:W-:Y:S01]  /*5d70*/  PLOP3.LUT P1, PT, P2, P1, PT, 0xf2, 0x2f ;  /* 0x00000000002f781c */ /* 0x000fe20001723e72 */
[----:B------:R-:W-:Y:S01]  /*5d80*/  @!UPT UIADD3 URZ, UPT, UPT, URZ, URZ, URZ ;  /* 0x000000fffffff290 */ /* 0x000fe2000fffe0ff */
[----:B---3--:R-:W-:Y:S11]  /*5d90*/  @!P0 BRA `(.L_x_115) ;  /* 0x0000005000248947 */ /* 0x008ff60003800000 */
.L_x_249:
[----:B--2---:R-:W-:Y:S01]  /*5da0*/  @!P1 IADD3 R2, P0, PT, R12, 0x580, RZ ;  /* 0x000005800c029810 */ /* 0x004fe20007f1e0ff */
[----:B------:R-:W-:Y:S01]  /*5db0*/  VOTEU.ALL UP0, P1 ;  /* 0x0000000000ff7886 */ /* 0x000fe20000800000 */
[----:B------:R-:W-:Y:S01]  /*5dc0*/  UMOV UR6, 0x0 ;  /* 0x0000000000067882 */ /* 0x000fe20000000000 */
[----:B------:R-:W-:Y:S01]  /*5dd0*/  UMOV UR7, 0x10000000 ;  /* 0x1000000000077882 */ /* 0x000fe20000000000 */
[----:B------:R-:W-:Y:S01]  /*5de0*/  @!P1 R2UR UR5, R2 ;  /* 0x00000000020592ca */ /* 0x000fe200000e0000 */
[----:B------:R-:W-:Y:S01]  /*5df0*/  @!P1 IMAD.X R0, RZ, RZ, R13, P0 ;  /* 0x000000ffff009224 */ /* 0x000fe200000e060d */
[----:B------:R-:W-:Y:S02]  /*5e00*/  @!UP0 UIADD3 UR40, UPT, UPT, UR21, 0x300, URZ ;  /* 0x0000030015288890 */ /* 0x000fe4000fffe0ff */
[----:B------:R-:W-:Y:S02]  /*5e10*/  @!UP0 UIADD3 UR10, UPT, UPT, UR42, 0x40, URZ ;  /* 0x000000402a0a8890 */ /* 0x000fe4000fffe0ff */
[----:B------:R-:W-:Y:S01]  /*5e20*/  @!P1 R2UR UR4, R0 ;  /* 0x00000000000492ca */ /* 0x000fe200000e0000 */
[----:B------:R-:W-:Y:S01]  /*5e30*/  @!UP0 UIADD3 UR8, UPT, UPT, UR21, 0xb00, URZ ;  /* 0x00000b0015088890 */ /* 0x000fe2000fffe0ff */
[----:B------:R-:W-:Y:S01]  /*5e40*/  @!P1 IMAD.MOV.U32 R0, RZ, RZ, 0x1000 ;  /* 0x00001000ff009424 */ /* 0x000fe200078e00ff */
[----:B------:R-:W-:Y:S01]  /*5e50*/  VOTEU.ALL UP0, P1 ;  /* 0x0000000000ff7886 */ /* 0x000fe20000800000 */
[----:B------:R-:W-:Y:S01]  /*5e60*/  UMOV UR44, UR36 ;  /* 0x00000024002c7c82 */ /* 0x000fe20008000000 */
[----:B------:R-:W-:Y:S01]  /*5e70*/  UMOV UR9, UR41 ;  /* 0x0000002900097c82 */ /* 0x000fe20008000000 */
[----:B------:R-:W-:Y:S01]  /*5e80*/  UMOV UR11, UR43 ;  /* 0x0000002b000b7c82 */ /* 0x000fe20008000000 */
[----:B------:R-:W-:Y:S01]  /*5e90*/  IMAD.U32 R6, RZ, RZ, UR5 ;  /* 0x00000005ff067e24 */ /* 0x000fe2000f8e00ff */
[----:B------:R-:W-:Y:S05]  /*5ea0*/  UMOV UR12, UR36 ;  /* 0x00000024000c7c82 */ /* 0x000fea0008000000 */
[----:B------:R-:W-:Y:S01]  /*5eb0*/  IMAD.U32 R7, RZ, RZ, UR4 ;  /* 0x00000004ff077e24 */ /* 0x000fe2000f8e00ff */
[----:B------:R-:W-:Y:S04]  /*5ec0*/  @!P1 R2UR UR4, R6 ;  /* 0x00000000060492ca */ /* 0x000fe800000e0000 */
[----:B------:R-:W-:Y:S11]  /*5ed0*/  @!P1 R2UR UR5, R7 ;  /* 0x00000000070592ca */ /* 0x000ff600000e0000 */
[----:B------:R-:W-:Y:S02]  /*5ee0*/  @!UPT UIADD3 URZ, UPT, UPT, URZ, URZ, URZ ;  /* 0x000000fffffff290 */ /* 0x000fe4000fffe0ff */
[----:B------:R-:W-:Y:S01]  /*5ef0*/  @!UP0 UTMALDG.3D [UR40], [UR4], desc[UR6] ;  /* 0x00000628040085b4 */ /* 0x000fe20008011000 */
[----:B------:R-:W-:Y:S05]  /*5f00*/  VOTEU.ALL UP0, P1 ;  /* 0x0000000000ff7886 */ /* 0x000fea0000800000 */
[----:B------:R2:W-:Y:S01]  /*5f10*/  @!UP0 UTMALDG.3D [UR8], [UR4], desc[UR6] ;  /* 0x00000608040085b4 */ /* 0x0005e20008011000 */
[----:B------:R3:W-:Y:S01]  /*5f20*/  @!P1 SYNCS.ARRIVE.TRANS64.RED.A0TR RZ, [UR21+0x1a0], R0 ;  /* 0x0001a000ffff99a7 */ /* 0x0007e20008300415 */
[----:B--2---:R-:W-:Y:S09]  /*5f30*/  UPRMT UR4, UR47, 0x654, UR41 ;  /* 0x000006542f047896 */ /* 0x004ff20008000029 */
[----:B------:R-:W-:Y:S01]  /*5f40*/  SYNCS.ARRIVE.TRANS64.RED.A1T0 RZ, [UR4], RZ ;  /* 0x000000ffffff79a7 */ /* 0x000fe20008100404 */
[----:B------:R-:W2:Y:S02]  /*5f50*/  SYNCS.PHASECHK.TRANS64.TRYWAIT P0, [UR21+0x1c8], R4 ;  /* 0x0001c804ff0075a7 */ /* 0x000ea40008001115 */
[----:B--23--:R-:W-:Y:S05]  /*5f60*/  @!P0 BRA `(.L_x_116) ;  /* 0x0000004c00c88947 */ /* 0x00cfea0003800000 */
.L_x_251:
[----:B------:R-:W-:Y:S01]  /*5f70*/  @!P1 IADD3 R2, P0, PT, R12, 0x580, RZ ;  /* 0x000005800c029810 */ /* 0x000fe20007f1e0ff */
[----:B------:R-:W-:Y:S01]  /*5f80*/  VOTEU.ALL UP0, P1 ;  /* 0x0000000000ff7886 */ /* 0x000fe20000800000 */
[----:B------:R-:W-:Y:S01]  /*5f90*/  UMOV UR6, 0x0 ;  /* 0x0000000000067882 */ /* 0x000fe20000000000 */
[----:B------:R-:W-:Y:S01]  /*5fa0*/  UMOV UR7, 0x10000000 ;  /* 0x1000000000077882 */ /* 0x000fe20000000000 */
[----:B------:R-:W-:Y:S01]  /*5fb0*/  @!P1 R2UR UR5, R2 ;  /* 0x00000000020592ca */ /* 0x000fe200000e0000 */
[----:B--2---:R-:W-:Y:S01]  /*5fc0*/  @!P1 IMAD.X R0, RZ, RZ, R13, P0 ;  /* 0x000000ffff009224 */ /* 0x004fe200000e060d */
[----:B------:R-:W-:Y:S02]  /*5fd0*/  @!UP0 UIADD3 UR34, UPT, UPT, UR42, 0x10, URZ ;  /* 0x000000102a228890 */ /* 0x000fe4000fffe0ff */
[----:B------:R-:W-:Y:S02]  /*5fe0*/  @!UP0 UIADD3 UR32, UPT, UPT, UR21, 0x1300, URZ ;  /* 0x0000130015208890 */ /* 0x000fe4000fffe0ff */
[----:B------:R-:W-:Y:S01]  /*5ff0*/  @!P1 R2UR UR4, R0 ;  /* 0x00000000000492ca */ /* 0x000fe200000e0000 */
[----:B------:R-:W-:Y:S01]  /*6000*/  @!UP0 UIADD3 UR10, UPT, UPT, UR42, 0x50, URZ ;  /* 0x000000502a0a8890 */ /* 0x000fe2000fffe0ff */
[----:B------:R-:W-:Y:S01]  /*6010*/  @!P1 IMAD.MOV.U32 R0, RZ, RZ, 0x1000 ;  /* 0x00001000ff009424 */ /* 0x000fe200078e00ff */
[----:B------:R-:W-:Y:S01]  /*6020*/  @!UP0 UIADD3 UR8, UPT, UPT, UR21, 0x1b00, URZ ;  /* 0x00001b0015088890 */ /* 0x000fe2000fffe0ff */
[----:B------:R-:W-:Y:S01]  /*6030*/  VOTEU.ALL UP0, P1 ;  /* 0x0000000000ff7886 */ /* 0x000fe20000800000 */
[----:B------:R-:W-:Y:S02]  /*6040*/  UMOV UR35, UR43 ;  /* 0x0000002b00237c82 */ /* 0x000fe40008000000 */
[----:B------:R-:W-:Y:S01]  /*6050*/  IMAD.U32 R6, RZ, RZ, UR5 ;  /* 0x00000005ff067e24 */ /* 0x000fe2000f8e00ff */
[----:B------:R-:W-:Y:S01]  /*6060*/  UMOV UR9, UR33 ;  /* 0x0000002100097c82 */ /* 0x000fe20008000000 */
[----:B------:R-:W-:Y:S01]  /*6070*/  UMOV UR11, UR43 ;  /* 0x0000002b000b7c82 */ /* 0x000fe20008000000 */
[----:B------:R-:W-:Y:S03]  /*6080*/  UMOV UR12, UR36 ;  /* 0x00000024000c7c82 */ /* 0x000fe60008000000 */
        /* <DEDUP_REMOVED lines=12> */
.L_x_253:
[----:B------:R-:W-:Y:S01]  /*6150*/  @!P1 IADD3 R2, P0, PT, R12, 0x580, RZ ;  /* 0x000005800c029810 */ /* 0x000fe20007f1e0ff */
[----:B------:R-:W-:Y:S01]  /*6160*/  VOTEU.ALL UP0, P1 ;  /* 0x0000000000ff7886 */ /* 0x000fe20000800000 */
[----:B------:R-:W-:Y:S01]  /*6170*/  UMOV UR6, 0x0 ;  /* 0x0000000000067882 */ /* 0x000fe20000000000 */
[----:B------:R-:W-:Y:S01]  /*6180*/  UMOV UR7, 0x10000000 ;  /* 0x1000000000077882 */ /* 0x000fe20000000000 */
[----:B------:R-:W-:Y:S01]  /*6190*/  @!P1 R2UR UR5, R2 ;  /* 0x00000000020592ca */ /* 0x000fe200000e0000 */
[----:B--2---:R-:W-:Y:S01]  /*61a0*/  @!P1 IMAD.X R0, RZ, RZ, R13, P0 ;  /* 0x000000ffff009224 */ /* 0x004fe200000e060d */
[----:B------:R-:W-:Y:S01]  /*61b0*/  @!UP0 UIADD3 UR26, UPT, UPT, UR42, 0x20, URZ ;  /* 0x000000202a1a8890 */ /* 0x000fe2000fffe0ff */
[----:B------:R-:W-:Y:S01]  /*61c0*/  VIADD R10, R10, 0x1 ;  /* 0x000000010a0a7836 */ /* 0x000fe20000000000 */
        /* <DEDUP_REMOVED lines=10> */
[----:B------:R-:W-:Y:S01]  /*6270*/  UMOV UR11, UR43 ;  /* 0x0000002b000b7c82 */ /* 0x000fe20008000000 */
[----:B------:R-:W-:Y:S02]  /*6280*/  UMOV UR12, UR36 ;  /* 0x00000024000c7c82 */ /* 0x000fe40008000000 */
        /* <DEDUP_REMOVED lines=12> */
.L_x_255:
[----:B------:R-:W-:Y:S01]  /*6350*/  UIADD3 UR31, UPT, UPT, UR14, UR63, URZ ;  /* 0x0000003f0e1f7290 */ /* 0x000fe2000fffe0ff */
[----:B------:R-:W-:Y:S01]  /*6360*/  @!P1 IADD3 R2, P0, PT, R12, 0x580, RZ ;  /* 0x000005800c029810 */ /* 0x000fe20007f1e0ff */
[----:B------:R-:W-:Y:S01]  /*6370*/  UPLOP3.LUT UP3, UPT, UPT, UPT, UPT, 0x80, 0x8 ;  /* 0x000000000008789c */ /* 0x000fe20003f6f070 */
[----:B------:R-:W-:Y:S01]  /*6380*/  R2UR UR24, R50 ;  /* 0x00000000321872ca */ /* 0x000fe200000e0000 */
[----:B------:R-:W-:Y:S01]  /*6390*/  VOTEU.ALL UP0, P1 ;  /* 0x0000000000ff7886 */ /* 0x000fe20000800000 */
[----:B------:R-:W-:Y:S01]  /*63a0*/  @!P1 R2UR UR5, R2 ;  /* 0x00000000020592ca */ /* 0x000fe200000e0000 */
[----:B--2---:R-:W-:Y:S01]  /*63b0*/  @!P1 IMAD.X R0, RZ, RZ, R13, P0 ;  /* 0x000000ffff009224 */ /* 0x004fe200000e060d */
[----:B------:R-:W-:Y:S01]  /*63c0*/  UMOV UR6, 0x0 ;  /* 0x0000000000067882 */ /* 0x000fe20000000000 */
[----:B------:R-:W-:Y:S01]  /*63d0*/  UMOV UR7, 0x10000000 ;  /* 0x1000000000077882 */ /* 0x000fe20000000000 */
[----:B------:R-:W-:Y:S01]  /*63e0*/  @!UP0 UIADD3 UR18, UPT, UPT, UR42, 0x30, URZ ;  /* 0x000000302a128890 */ /* 0x000fe2000fffe0ff */
[----:B------:R-:W-:Y:S01]  /*63f0*/  ISETP.NE.AND P0, PT, R10, 0x2, PT ;  /* 0x000000020a00780c */ /* 0x000fe20003f05270 */
[----:B------:R-:W-:Y:S01]  /*6400*/  @!UP0 UIADD3 UR16, UPT, UPT, UR21, 0x3300, URZ ;  /* 0x0000330015108890 */ /* 0x000fe2000fffe0ff */
[----:B------:R-:W-:Y:S01]  /*6410*/  @!P1 R2UR UR4, R0 ;  /* 0x00000000000492ca */ /* 0x000fe200000e0000 */
[----:B------:R-:W-:Y:S01]  /*6420*/  @!UP0 UIADD3 UR17, UPT, UPT, UR21, 0x1b8, URZ ;  /* 0x000001b815118890 */ /* 0x000fe2000fffe0ff */
[----:B------:R-:W-:Y:S01]  /*6430*/  SEL R0, RZ, 0x1, P0 ;  /* 0x00000001ff007807 */ /* 0x000fe20000000000 */
[----:B------:R-:W-:Y:S01]  /*6440*/  @!UP0 UIADD3 UR10, UPT, UPT, UR42, 0x70, URZ ;  /* 0x000000702a0a8890 */ /* 0x000fe2000fffe0ff */
[----:B------:R-:W-:Y:S01]  /*6450*/  LOP3.LUT R11, R11, 0x1, RZ, 0x3c, !PT ;  /* 0x000000010b0b7812 */ /* 0x000fe200078e3cff */
[----:B------:R-:W-:Y:S01]  /*6460*/  @!UP0 UIADD3 UR8, UPT, UPT, UR21, 0x3b00, URZ ;  /* 0x00003b0015088890 */ /* 0x000fe2000fffe0ff */
[----:B------:R-:W-:Y:S01]  /*6470*/  IMAD.U32 R4, RZ, RZ, UR5 ;  /* 0x00000005ff047e24 */ /* 0x000fe2000f8e00ff */
[----:B------:R-:W-:Y:S01]  /*6480*/  VOTEU.ALL UP0, P1 ;  /* 0x0000000000ff7886 */ /* 0x000fe20000800000 */
[----:B------:R-:W-:Y:S01]  /*6490*/  UMOV UR19, UR43 ;  /* 0x0000002b00137c82 */ /* 0x000fe20008000000 */
[----:B------:R-:W-:Y:S01]  /*64a0*/  UMOV UR20, UR36 ;  /* 0x0000002400147c82 */ /* 0x000fe20008000000 */
[----:B------:R-:W-:Y:S01]  /*64b0*/  UMOV UR11, UR43 ;  /* 0x0000002b000b7c82 */ /* 0x000fe20008000000 */
[----:B------:R-:W-:Y:S01]  /*64c0*/  UMOV UR12, UR36 ;  /* 0x00000024000c7c82 */ /* 0x000fe20008000000 */
[----:B------:R-:W-:Y:S01]  /*64d0*/  UMOV UR9, UR17 ;  /* 0x0000001100097c82 */ /* 0x000fe20008000000 */
[----:B------:R-:W-:Y:S01]  /*64e0*/  IMAD.U32 R5, RZ, RZ, UR4 ;  /* 0x00000004ff057e24 */ /* 0x000fe2000f8e00ff */
[----:B------:R-:W-:Y:S01]  /*64f0*/  @!P1 R2UR UR4, R4 ;  /* 0x00000000040492ca */ /* 0x000fe200000e0000 */
[----:B------:R-:W-:Y:S01]  /*6500*/  UIADD3 UR30, UPT, UPT, UR13, UR24, URZ ;  /* 0x000000180d1e7290 */ /* 0x000fe2000fffe0ff */
[----:B------:R-:W-:Y:S01]  /*6510*/  LOP3.LUT R9, R9, R0, RZ, 0x3c, !PT ;  /* 0x0000000009097212 */ /* 0x000fe200078e3cff */
[----:B------:R-:W-:Y:S01]  /*6520*/  UMOV UR36, UR29 ;  /* 0x0000001d00247c82 */ /* 0x000fe20008000000 */
[----:B------:R-:W-:Y:S02]  /*6530*/  @!P1 R2UR UR5, R5 ;  /* 0x00000000050592ca */ /* 0x000fe400000e0000 */
[----:B------:R-:W-:Y:S11]  /*6540*/  SEL R10, R10, RZ, P0 ;  /* 0x000000ff0a0a7207 */ /* 0x000ff60000000000 */
[----:B------:R2:W-:Y:S01]  /*6550*/  @!UP0 UTMALDG.3D [UR16], [UR4], desc[UR6] ;  /* 0x00000610040085b4 */ /* 0x0005e20008011000 */
[----:B------:R-:W-:Y:S05]  /*6560*/  VOTEU.ALL UP0, P1 ;  /* 0x0000000000ff7886 */ /* 0x000fea0000800000 */
[----:B------:R2:W-:Y:S01]  /*6570*/  @!UP0 UTMALDG.3D [UR8], [UR4], desc[UR6] ;  /* 0x00000608040085b4 */ /* 0x0005e20008011000 */
[----:B------:R2:W-:Y:S01]  /*6580*/  @!P1 SYNCS.ARRIVE.TRANS64.RED.A0TR RZ, [UR21+0x1b8], R3 ;  /* 0x0001b803ffff99a7 */ /* 0x0005e20008300415 */
[----:B------:R-:W-:Y:S01]  /*6590*/  SYNCS.ARRIVE.TRANS64.RED.A1T0 RZ, [UR52], RZ ;  /* 0x000000ffffff79a7 */ /* 0x000fe20008100434 */
[----:B------:R-:W-:Y:S05]  /*65a0*/  BRA.U UP2, `(.L_x_119) ;  /* 0xffffffed02e47547 */ /* 0x000fea000b83ffff */
[----:B------:R-:W-:-:S04]  /*65b0*/  SHF.L.U32 R2, R11, 0x1f, RZ ;  /* 0x0000001f0b027819 */ /* 0x000fc800000006ff */
[----:B------:R-:W3:Y:S02]  /*65c0*/  SYNCS.PHASECHK.TRANS64.TRYWAIT P0, [UR21+0x1c0], R2 ;  /* 0x0001c002ff0075a7 */ /* 0x000ee40008001115 */
[----:B---3--:R-:W-:Y:S05]  /*65d0*/  @!P0 BRA `(.L_x_120) ;  /* 0x0000004800748947 */ /* 0x008fea0003800000 */
.L_x_257:
[----:B------:R-:W4:Y:S02]  /*65e0*/  SYNCS.PHASECHK.TRANS64.TRYWAIT P0, [UR21+0x1c8], R2 ;  /* 0x0001c802ff0075a7 */ /* 0x000f240008001115 */
[----:B----4-:R-:W-:Y:S05]  /*65f0*/  @!P0 BRA `(.L_x_121) ;  /* 0x0000004800848947 */ /* 0x010fea0003800000 */
.L_x_259:
[----:B------:R-:W4:Y:S02]  /*6600*/  SYNCS.PHASECHK.TRANS64.TRYWAIT P0, [UR21+0x1d0], R2 ;  /* 0x0001d002ff0075a7 */ /* 0x000f240008001115 */
[----:B----4-:R-:W-:Y:S05]  /*6610*/  @!P0 BRA `(.L_x_122) ;  /* 0x0000004800948947 */ /* 0x010fea0003800000 */
.L_x_261:
[----:B---3--:R-:W-:-:S07]  /*6620*/  MOV R0, UR21 ;  /* 0x0000001500007c02 */ /* 0x008fce0008000f00 */
.L_x_123:
[----:B---3--:R-:W-:-:S04]  /*6630*/  SHF.L.U32 R2, R11, 0x1f, RZ ;  /* 0x0000001f0b027819 */ /* 0x008fc800000006ff */
[----:B------:R3:W4:Y:S03]  /*6640*/  SYNCS.PHASECHK.TRANS64.TRYWAIT P0, [R0+URZ+0x1d8], R2 ;  /* 0x0001d802000075a7 */ /* 0x00072600080011ff */
[----:B----4-:R-:W-:Y:S05]  /*6650*/  @!P0 NANOSLEEP.SYNCS 0x989680 ;  /* 0x009896800000895d */ /* 0x010fea0003900000 */
[----:B------:R-:W4:Y:S02]  /*6660*/  @!P0 SYNCS.PHASECHK.TRANS64 P0, [R0+URZ+0x1d8], R2 ;  /* 0x0001d802000085a7 */ /* 0x000f2400080010ff */
[----:B-12-4-:R-:W-:Y:S05]  /*6670*/  @P0 EXIT ;  /* 0x000000000000094d */ /* 0x016fea0003800000 */
[----:B------:R-:W-:Y:S05]  /*6680*/  BRA `(.L_x_123) ;  /* 0xfffffffc00e87947 */ /* 0x000fea000383ffff */
.L_x_108:
[----:B------:R-:W-:-:S06]  /*6690*/  UISETP.GE.AND UP0, UPT, UR18, 0x4, UPT ;  /* 0x000000041200788c */ /* 0x000fcc000bf06270 */
[----:B------:R-:W-:-:S13]  /*66a0*/  PLOP3.LUT P0, PT, PT, PT, UP0, 0x80, 0x8 ;  /* 0x000000000008781c */ /* 0x000fda0003f0f008 */
[----:B-1----:R-:W-:Y:S05]  /*66b0*/  @!P0 EXIT ;  /* 0x000000000000894d */ /* 0x002fea0003800000 */
[----:B------:R-:W-:Y:S01]  /*66c0*/  BAR.SYNC.DEFER_BLOCKING 0x6, 0xa0 ;  /* 0x0182800000007b1d */ /* 0x000fe20000010000 */
[C---:B------:R-:W-:Y:S01]  /*66d0*/  IMAD.SHL.U32 R45, R60.reuse, 0x10, RZ ;  /* 0x000000103c2d7824 */ /* 0x040fe200078e00ff */
[C---:B------:R-:W-:Y:S01]  /*66e0*/  SHF.L.U32 R3, R47.reuse, 0x15, RZ ;  /* 0x000000152f037819 */ /* 0x040fe200000006ff */
[C---:B------:R-:W-:Y:S02]  /*66f0*/  IMAD.U32 R23, R60.reuse, 0x10000, RZ ;  /* 0x000100003c177824 */ /* 0x040fe400078e00ff */
[----:B------:R-:W-:Y:S02]  /*6700*/  HFMA2 R59, -RZ, RZ, 0, 5.9604644775390625e-08 ;  /* 0x00000001ff3b7431 */ /* 0x000fe400000001ff */
[----:B------:R-:W-:Y:S01]  /*6710*/  IMAD.SHL.U32 R2, R60, 0x2, RZ ;  /* 0x000000023c027824 */ /* 0x000fe200078e00ff */
[----:B------:R-:W-:Y:S01]  /*6720*/  UMOV UR43, 0x400 ;  /* 0x00000400002b7882 */ /* 0x000fe20000000000 */
[----:B------:R-:W1:Y:S01]  /*6730*/  LDCU.64 UR4, c[0x0][0x890] ;  /* 0x00011200ff0477ac */ /* 0x000e620008000a00 */
[----:B------:R-:W2:Y:S01]  /*6740*/  LDC.64 R42, c[0x0][0x8b0] ;  /* 0x00022c00ff2a7b82 */ /* 0x000ea20000000a00 */
[----:B------:R-:W-:Y:S01]  /*6750*/  IMAD.SHL.U32 R6, R47, 0x200, RZ ;  /* 0x000002002f067824 */ /* 0x000fe200078e00ff */
[C---:B------:R-:W-:Y:S01]  /*6760*/  LOP3.LUT R7, R45.reuse, 0x40, RZ, 0xc0, !PT ;  /* 0x000000402d077812 */ /* 0x040fe200078ec0ff */
[----:B------:R-:W-:Y:S01]  /*6770*/  ULEA UR43, UR47, UR43, 0x18 ;  /* 0x0000002b2f2b7291 */ /* 0x000fe2000f8ec0ff */
[----:B------:R-:W-:Y:S01]  /*6780*/  LOP3.LUT R44, R45, 0x5b0, RZ, 0xc0, !PT ;  /* 0x000005b02d2c7812 */ /* 0x000fe200078ec0ff */
[----:B------:R-:W-:Y:S01]  /*6790*/  IMAD.MOV.U32 R22, RZ, RZ, RZ ;  /* 0x000000ffff167224 */ /* 0x000fe200078e00ff */
[----:B------:R-:W-:Y:S01]  /*67a0*/  LOP3.LUT R3, R3, 0x200000, RZ, 0xc0, !PT ;  /* 0x0020000003037812 */ /* 0x000fe200078ec0ff */
[----:B------:R-:W-:Y:S01]  /*67b0*/  IMAD.MOV.U32 R58, RZ, RZ, RZ ;  /* 0x000000ffff3a7224 */ /* 0x000fe200078e00ff */
[----:B------:R-:W3:Y:S01]  /*67c0*/  LDC.64 R40, c[0x0][0x8a8] ;  /* 0x00022a00ff287b82 */ /* 0x000ee20000000a00 */
[----:B------:R-:W-:Y:S01]  /*67d0*/  LOP3.LUT R2, R7, 0x8, R2, 0xf8, !PT ;  /* 0x0000000807027812 */ /* 0x000fe200078ef802 */
[----:B------:R-:W-:Y:S01]  /*67e0*/  IMAD.MOV.U32 R55, RZ, RZ, RZ ;  /* 0x000000ffff377224 */ /* 0x000fe200078e00ff */
[----:B------:R-:W-:Y:S01]  /*67f0*/  LOP3.LUT R44, R44, 0x200, R6, 0xf8, !PT ;  /* 0x000002002c2c7812 */ /* 0x000fe200078ef806 */
[----:B------:R-:W4:Y:S01]  /*6800*/  LDCU UR60, c[0x0][0x370] ;  /* 0x00006e00ff3c77ac */ /* 0x000f220008000800 */
[----:B------:R-:W-:-:S02]  /*6810*/  LOP3.LUT R23, R3, 0x400000, R23, 0xf8, !PT ;  /* 0x0040000003177812 */ /* 0x000fc400078ef817 */
[----:B------:R-:W-:Y:S01]  /*6820*/  LOP3.LUT P0, RZ, R45, 0x40, RZ, 0xc0, !PT ;  /* 0x000000402dff7812 */ /* 0x000fe2000780c0ff */
[----:B------:R-:W4:Y:S01]  /*6830*/  LDS R0, [UR43+0x2a0] ;  /* 0x0002a02bff007984 */ /* 0x000f220008000800 */
[----:B-1----:R-:W-:Y:S01]  /*6840*/  IMAD.U32 R49, RZ, RZ, UR4 ;  /* 0x00000004ff317e24 */ /* 0x002fe2000f8e00ff */
[----:B------:R-:W-:Y:S01]  /*6850*/  UIADD3 UR4, UPT, UPT, UR43, 0x300, URZ ;  /* 0x000003002b047890 */ /* 0x000fe2000fffe0ff */
[----:B------:R-:W-:Y:S01]  /*6860*/  LOP3.LUT R44, R44, R2, RZ, 0xfc, !PT ;  /* 0x000000022c2c7212 */ /* 0x000fe200078efcff */
[----:B------:R-:W-:Y:S01]  /*6870*/  IMAD.U32 R48, RZ, RZ, UR5 ;  /* 0x00000005ff307e24 */ /* 0x000fe2000f8e00ff */
[----:B------:R-:W-:Y:S01]  /*6880*/  P2R R2, PR, RZ, 0x1 ;  /* 0x00000001ff027803 */ /* 0x000fe20000000000 */
[----:B------:R-:W1:Y:S01]  /*6890*/  LDCU UR42, c[0x0][0xb0c] ;  /* 0x00016180ff2a77ac */ /* 0x000e620008000800 */
[----:B------:R-:W-:Y:S01]  /*68a0*/  LOP3.LUT R60, R60, 0x60, RZ, 0xc0, !PT ;  /* 0x000000603c3c7812 */ /* 0x000fe200078ec0ff */
[----:B------:R-:W-:Y:S01]  /*68b0*/  IMAD.U32 R52, RZ, RZ, UR4 ;  /* 0x00000004ff347e24 */ /* 0x000fe2000f8e00ff */
[----:B------:R-:W-:Y:S01]  /*68c0*/  MOV R57, RZ ;  /* 0x000000ff00397202 */ /* 0x000fe20000000f00 */
[----:B------:R-:W1:Y:S01]  /*68d0*/  LDCU UR39, c[0x0][0xb30] ;  /* 0x00016600ff2777ac */ /* 0x000e620008000800 */
[----:B------:R-:W1:Y:S01]  /*68e0*/  LDCU.64 UR54, c[0x0][0x888] ;  /* 0x00011100ff3677ac */ /* 0x000e620008000a00 */
[----:B------:R-:W1:Y:S01]  /*68f0*/  LDCU.64 UR40, c[0x0][0xb28] ;  /* 0x00016500ff2877ac */ /* 0x000e620008000a00 */
[----:B------:R-:W1:Y:S01]  /*6900*/  LDCU.128 UR56, c[0x0][0xb10] ;  /* 0x00016200ff3877ac */ /* 0x000e620008000c00 */
[----:B------:R-:W1:Y:S01]  /*6910*/  LDCU UR53, c[0x0][0x374] ;  /* 0x00006e80ff3577ac */ /* 0x000e620008000800 */
[----:B------:R-:W-:Y:S01]  /*6920*/  UMOV UR52, URZ ;  /* 0x000000ff00347c82 */ /* 0x000fe20008000000 */
[----:B------:R-:W-:Y:S01]  /*6930*/  UMOV UR46, URZ ;  /* 0x000000ff002e7c82 */ /* 0x000fe20008000000 */
[----:B-1234-:R-:W-:-:S07]  /*6940*/  IMAD.IADD R23, R0, 0x1, R23 ;  /* 0x0000000100177824 */ /* 0x01efce00078e0217 */
.L_x_167:
[----:B------:R-:W-:Y:S02]  /*6950*/  LEA R3, R55, UR43, 0x3 ;  /* 0x0000002b37037c11 */ /* 0x000fe4000f8e18ff */
[----:B------:R-:W-:Y:S02]  /*6960*/  SHF.L.U32 R0, R57, 0x1f, RZ ;  /* 0x0000001f39007819 */ /* 0x000fe400000006ff */
[----:B-1----:R-:W-:Y:S02]  /*6970*/  LEA R4, R55, UR43, 0x4 ;  /* 0x0000002b37047c11 */ /* 0x002fe4000f8e20ff */
[----:B------:R-:W1:Y:S02]  /*6980*/  SYNCS.PHASECHK.TRANS64.TRYWAIT P0, [R3+URZ+0x1f0], R0 ;  /* 0x0001f000030075a7 */ /* 0x000e6400080011ff */
[----:B-1----:R-:W-:Y:S05]  /*6990*/  @!P0 BRA `(.L_x_124) ;  /* 0x0000004400cc8947 */ /* 0x002fea0003800000 */
.L_x_262:
        /* <DEDUP_REMOVED lines=8> */
[----:B--2---:R-:W-:Y:S11]  /*6a20*/  LOP3.LUT P0, RZ, R6, 0x1, RZ, 0xc0, !PT ;  /* 0x0000000106ff7812 */ /* 0x004ff6000780c0ff */
[----:B------:R-:W-:Y:S02]  /*6a30*/  @!UPT UIADD3 URZ, UPT, UPT, URZ, URZ, URZ ;  /* 0x000000fffffff290 */ /* 0x000fe4000fffe0ff */
[----:B---3--:R-:W-:Y:S01]  /*6a40*/  VOTEU.ANY UP1, P0 ;  /* 0x0000000000ff7886 */ /* 0x008fe20000020100 */
[----:B------:R-:W-:Y:S01]  /*6a50*/  PLOP3.LUT P0, PT, PT, PT, UP1, 0x80, 0x8 ;  /* 0x000000000008781c */ /* 0x000fe20003f0f018 */
[----:B------:R-:W-:Y:S11]  /*6a60*/  UP2UR UR62, UPR, URZ, 0x2 ;  /* 0x00000002ff3e7883 */ /* 0x000ff60008000000 */
[----:B------:R-:W-:Y:S01]  /*6a70*/  @!UPT UIADD3 URZ, UPT, UPT, URZ, URZ, URZ ;  /* 0x000000fffffff290 */ /* 0x000fe2000fffe0ff */
[----:B-1----:R-:W-:Y:S02]  /*6a80*/  @P0 SHF.R.U32.HI R0, RZ, 0x10, R5 ;  /* 0x00000010ff000819 */ /* 0x002fe40000011605 */
        /* <DEDUP_REMOVED lines=12> */
[----:B------:R-:W2:Y:S01]  /*6b50*/  LDCU UR12, c[0x0][0xb20] ;  /* 0x00016400ff0c77ac */ /* 0x000ea20008000800 */
[----:B------:R-:W-:Y:S02]  /*6b60*/  UIMAD.WIDE.U32 UR4, UR53, UR59, URZ ;  /* 0x0000003b350472a5 */ /* 0x000fe4000f8e00ff */
[----:B------:R-:W-:Y:S02]  /*6b70*/  UIMAD.WIDE.U32 UR6, UR60, UR56, URZ ;  /* 0x000000383c0672a5 */ /* 0x000fe4000f8e00ff */
[----:B------:R-:W-:Y:S02]  /*6b80*/  UISETP.NE.AND UP0, UPT, UR58, 0x1, UPT ;  /* 0x000000013a00788c */ /* 0x000fe4000bf05270 */
[----:B------:R-:W-:Y:S02]  /*6b90*/  UIMAD.WIDE.U32 UR8, UR37, UR59, URZ ;  /* 0x0000003b250872a5 */ /* 0x000fe4000f8e00ff */
[----:B------:R-:W-:Y:S02]  /*6ba0*/  UIMAD.WIDE.U32 UR10, UR38, UR56, URZ ;  /* 0x00000038260a72a5 */ /* 0x000fe4000f8e00ff */
[----:B------:R-:W-:Y:S02]  /*6bb0*/  UISETP.NE.AND UP1, UPT, UR42, 0x1, UPT ;  /* 0x000000012a00788c */ /* 0x000fe4000bf25270 */
[----:B------:R-:W-:Y:S01]  /*6bc0*/  UISETP.NE.AND UP2, UPT, UR45, 0x1, UPT ;  /* 0x000000012d00788c */ /* 0x000fe2000bf45270 */
[----:B------:R-:W-:Y:S02]  /*6bd0*/  UMOV UR4, UR5 ;  /* 0x0000000500047c82 */ /* 0x000fe40008000000 */
[----:B--2---:R-:W-:Y:S03]  /*6be0*/  USHF.R.U32.HI UR5, URZ, UR12, UR4 ;  /* 0x0000000cff057299 */ /* 0x004fe60008011604 */
[----:B------:R-:W-:Y:S02]  /*6bf0*/  UMOV UR4, UR7 ;  /* 0x0000000700047c82 */ /* 0x000fe40008000000 */
[----:B------:R-:W-:Y:S02]  /*6c00*/  USHF.R.U32.HI UR7, URZ, UR57, UR4 ;  /* 0x00000039ff077299 */ /* 0x000fe40008011604 */
[----:B------:R-:W-:Y:S02]  /*6c10*/  USEL UR4, UR53, UR5, !UP0 ;  /* 0x0000000535047287 */ /* 0x000fe4000c000000 */
[----:B------:R-:W-:Y:S01]  /*6c20*/  USEL UR7, UR60, UR7, !UP1 ;  /* 0x000000073c077287 */ /* 0x000fe2000c800000 */
[----:B------:R-:W-:Y:S01]  /*6c30*/  UMOV UR5, UR9 ;  /* 0x0000000900057c82 */ /* 0x000fe20008000000 */
[----:B------:R-:W-:Y:S02]  /*6c40*/  UIMAD.WIDE.U32 UR8, UR4, UR40, URZ ;  /* 0x00000028040872a5 */ /* 0x000fe4000f8e00ff */
[----:B------:R-:W-:Y:S03]  /*6c50*/  USHF.R.U32.HI UR6, URZ, UR12, UR5 ;  /* 0x0000000cff067299 */ /* 0x000fe60008011605 */
[----:B------:R-:W-:Y:S01]  /*6c60*/  UMOV UR5, UR11 ;  /* 0x0000000b00057c82 */ /* 0x000fe20008000000 */
[----:B------:R-:W-:Y:S02]  /*6c70*/  UIMAD.WIDE.U32 UR10, UR7, UR40, URZ ;  /* 0x00000028070a72a5 */ /* 0x000fe4000f8e00ff */
[----:B------:R-:W-:Y:S02]  /*6c80*/  USHF.R.U32.HI UR12, URZ, UR57, UR5 ;  /* 0x00000039ff0c7299 */ /* 0x000fe40008011605 */
[----:B------:R-:W-:Y:S01]  /*6c90*/  USEL UR6, UR37, UR6, !UP0 ;  /* 0x0000000625067287 */ /* 0x000fe2000c000000 */
[----:B------:R-:W-:Y:S02]  /*6ca0*/  UMOV UR5, UR9 ;  /* 0x0000000900057c82 */ /* 0x000fe40008000000 */
[----:B------:R-:W-:Y:S01]  /*6cb0*/  UMOV UR10, UR11 ;  /* 0x0000000b000a7c82 */ /* 0x000fe20008000000 */
[----:B------:R-:W-:Y:S02]  /*6cc0*/  @UP2 USHF.R.U32.HI UR4, URZ, UR41, UR5 ;  /* 0x00000029ff042299 */ /* 0x000fe40008011605 */
[----:B------:R-:W-:Y:S02]  /*6cd0*/  @UP2 USHF.R.U32.HI UR7, URZ, UR41, UR10 ;  /* 0x00000029ff072299 */ /* 0x000fe4000801160a */
[----:B------:R-:W-:Y:S02]  /*6ce0*/  UIMAD UR4, UR45, UR4, URZ ;  /* 0x000000042d0472a4 */ /* 0x000fe4000f8e02ff */
[----:B------:R-:W-:Y:S02]  /*6cf0*/  UIMAD.WIDE.U32 UR10, UR6, UR40, URZ ;  /* 0x00000028060a72a5 */ /* 0x000fe4000f8e00ff */
[----:B------:R-:W-:Y:S02]  /*6d00*/  USEL UR5, UR38, UR12, !UP1 ;  /* 0x0000000c26057287 */ /* 0x000fe4000c800000 */
[----:B------:R-:W-:Y:S02]  /*6d10*/  UIMAD UR8, UR45, UR7, URZ ;  /* 0x000000072d0872a4 */ /* 0x000fe4000f8e02ff */
[----:B------:R-:W-:Y:S03]  /*6d20*/  UISETP.GE.AND UP0, UPT, UR6, UR4, UPT ;  /* 0x000000040600728c */ /* 0x000fe6000bf06270 */
[----:B------:R-:W-:Y:S01]  /*6d30*/  UMOV UR4, UR11 ;  /* 0x0000000b00047c82 */ /* 0x000fe20008000000 */
[----:B------:R-:W-:Y:S02]  /*6d40*/  UISETP.GE.OR UP0, UPT, UR5, UR8, UP0 ;  /* 0x000000080500728c */ /* 0x000fe40008706670 */
[----:B------:R-:W-:Y:S02]  /*6d50*/  USHF.R.U32.HI UR4, URZ, UR41, UR4 ;  /* 0x00000029ff047299 */ /* 0x000fe40008011604 */
[----:B------:R-:W-:Y:S02]  /*6d60*/  UIMAD.WIDE.U32 UR8, UR5, UR40, URZ ;  /* 0x00000028050872a5 */ /* 0x000fe4000f8e00ff */
[----:B------:R-:W-:Y:S02]  /*6d70*/  USEL UR11, UR6, UR4, !UP2 ;  /* 0x00000004060b7287 */ /* 0x000fe4000d000000 */
[----:B------:R-:W-:Y:S02]  /*6d80*/  UIADD3 UR8, UPT, UPT, -UR5, URZ, URZ ;  /* 0x000000ff05087290 */ /* 0x000fe4000fffe1ff */
[----:B------:R-:W-:Y:S01]  /*6d90*/  UIADD3 UR10, UPT, UPT, -UR11, URZ, URZ ;  /* 0x000000ff0b0a7290 */ /* 0x000fe2000fffe1ff */
[----:B------:R-:W-:Y:S01]  /*6da0*/  @!UP0 UMOV UR4, UR9 ;  /* 0x0000000900048c82 */ /* 0x000fe20008000000 */
[----:B------:R-:W-:Y:S02]  /*6db0*/  UIADD3 UR9, UPT, UPT, -UR6, URZ, URZ ;  /* 0x000000ff06097290 */ /* 0x000fe4000fffe1ff */
[----:B------:R-:W-:Y:S02]  /*6dc0*/  @!UP0 USHF.R.U32.HI UR4, URZ, UR41, UR4 ;  /* 0x00000029ff048299 */ /* 0x000fe40008011604 */
[----:B------:R-:W-:Y:S02]  /*6dd0*/  UIMAD UR10, UR45, UR10, UR6 ;  /* 0x0000000a2d0a72a4 */ /* 0x000fe4000f8e0206 */
[----:B------:R-:W-:Y:S04]  /*6de0*/  @!UP0 USEL UR4, UR5, UR4, !UP2 ;  /* 0x0000000405048287 */ /* 0x000fe8000d000000 */
[----:B------:R-:W-:Y:S02]  /*6df0*/  @!UP0 UIMAD UR10, UR7, UR10, UR4 ;  /* 0x0000000a070a82a4 */ /* 0x000fe4000f8e0204 */
[----:B------:R-:W-:Y:S02]  /*6e00*/  @!UP0 UIADD3 UR11, UPT, UPT, UR11, -UR4, URZ ;  /* 0x800000040b0b8290 */ /* 0x000fe4000fffe0ff */
[----:B------:R-:W-:Y:S02]  /*6e10*/  UIMAD UR7, UR42, UR8, UR38 ;  /* 0x000000082a0772a4 */ /* 0x000fe4000f8e0226 */
[----:B------:R-:W-:Y:S02]  /*6e20*/  @!UP0 UIMAD UR6, UR11, UR45, UR5 ;  /* 0x0000002d0b0682a4 */ /* 0x000fe4000f8e0205 */
[----:B------:R-:W-:Y:S01]  /*6e30*/  UIMAD UR4, UR58, UR9, UR37 ;  /* 0x000000093a0472a4 */ /* 0x000fe2000f8e0225 */
[----:B------:R-:W-:Y:S02]  /*6e40*/  @!UP0 UMOV UR5, UR10 ;  /* 0x0000000a00058c82 */ /* 0x000fe40008000000 */
[----:B------:R-:W-:Y:S02]  /*6e50*/  UIMAD UR38, UR5, UR42, UR7 ;  /* 0x0000002a052672a4 */ /* 0x000fe4000f8e0207 */
[----:B------:R-:W-:Y:S11]  /*6e60*/  UIMAD UR37, UR6, UR58, UR4 ;  /* 0x0000003a062572a4 */ /* 0x000ff6000f8e0204 */
[----:B------:R-:W-:Y:S01]  /*6e70*/  @!UPT UIADD3 URZ, UPT, UPT, URZ, URZ, URZ ;  /* 0x000000fffffff290 */ /* 0x000fe2000fffe0ff */
.L_x_125:
[----:B------:R-:W-:Y:S01]  /*6e80*/  UISETP.NE.AND UP0, UPT, UR39, 0x1, UPT ;  /* 0x000000012700788c */ /* 0x000fe2000bf05270 */
[----:B------:R-:W-:Y:S01]  /*6e90*/  LOP3.LUT P0, RZ, R52, 0x90, RZ, 0xc0, !PT ;  /* 0x0000009034ff7812 */ /* 0x000fe2000780c0ff */
[----:B------:R-:W-:Y:S01]  /*6ea0*/  USHF.L.U32 UR50, UR31, 0x6, URZ ;  /* 0x000000061f327899 */ /* 0x000fe200080006ff */
[----:B------:R-:W-:Y:S01]  /*6eb0*/  BSSY.RECONVERGENT B6, `(.L_x_126) ;  /* 0x0000034000067945 */ /* 0x000fe20003800200 */
[----:B------:R-:W-:Y:S01]  /*6ec0*/  USHF.L.U32 UR49, UR30, 0x7, URZ ;  /* 0x000000071e317899 */ /* 0x000fe200080006ff */
[----:B------:R-:W-:Y:S06]  /*6ed0*/  IADD3 R55, PT, PT, R55, 0x1, RZ ;  /* 0x0000000137377810 */ /* 0x000fec0007ffe0ff */
[----:B------:R-:W2:Y:S01]  /*6ee0*/  @!UP0 LDCU.128 UR12, c[0x0][0xb10] ;  /* 0x00016200ff0c87ac */ /* 0x000ea20008000c00 */
[----:B------:R-:W3:Y:S01]  /*6ef0*/  @!UP0 LDCU UR5, c[0x0][0xb0c] ;  /* 0x00016180ff0587ac */ /* 0x000ee20008000800 */
[----:B------:R-:W4:Y:S01]  /*6f00*/  @!UP0 LDCU UR10, c[0x0][0xb20] ;  /* 0x00016400ff0a87ac */ /* 0x000f220008000800 */
[----:B--2---:R-:W-:Y:S02]  /*6f10*/  UIMAD.WIDE.U32 UR8, UR38, UR12, URZ ;  /* 0x0000000c260872a5 */ /* 0x004fe4000f8e00ff */
[----:B------:R-:W-:Y:S02]  /*6f20*/  UIMAD.WIDE.U32 UR6, UR37, UR15, URZ ;  /* 0x0000000f250672a5 */ /* 0x000fe4000f8e00ff */
[----:B------:R-:W-:Y:S03]  /*6f30*/  @!UP0 UISETP.NE.AND UP1, UPT, UR14, 0x1, UPT ;  /* 0x000000010e00888c */ /* 0x000fe6000bf25270 */
[----:B------:R-:W-:Y:S01]  /*6f40*/  @!UP0 UMOV UR4, UR9 ;  /* 0x0000000900048c82 */ /* 0x000fe20008000000 */
[----:B---3--:R-:W-:Y:S02]  /*6f50*/  @!UP0 UISETP.NE.AND UP2, UPT, UR5, 0x1, UPT ;  /* 0x000000010500888c */ /* 0x008fe4000bf45270 */
[----:B------:R-:W-:Y:S01]  /*6f60*/  @!UP0 USHF.R.U32.HI UR4, URZ, UR13, UR4 ;  /* 0x0000000dff048299 */ /* 0x000fe20008011604 */
[----:B------:R-:W-:Y:S02]  /*6f70*/  @!UP0 UMOV UR6, UR7 ;  /* 0x0000000700068c82 */ /* 0x000fe40008000000 */
[----:B----4-:R-:W-:Y:S02]  /*6f80*/  @!UP0 USHF.R.U32.HI UR6, URZ, UR10, UR6 ;  /* 0x0000000aff068299 */ /* 0x010fe40008011606 */
[----:B------:R-:W-:Y:S02]  /*6f90*/  @!UP0 USEL UR7, UR38, UR4, !UP2 ;  /* 0x0000000426078287 */ /* 0x000fe4000d000000 */
[----:B------:R-:W-:Y:S04]  /*6fa0*/  @!UP0 USEL UR6, UR37, UR6, !UP1 ;  /* 0x0000000625068287 */ /* 0x000fe8000c800000 */
[----:B------:R-:W-:Y:S02]  /*6fb0*/  @!UP0 UIADD3 UR4, UPT, UPT, -UR7, UR6, URZ ;  /* 0x0000000607048290 */ /* 0x000fe4000fffe1ff */
[----:B------:R-:W-:Y:S02]  /*6fc0*/  @!UP0 UIADD3 UR6, UPT, UPT, UR7, -UR6, URZ ;  /* 0x8000000607068290 */ /* 0x000fe4000fffe0ff */
[----:B------:R-:W-:Y:S02]  /*6fd0*/  @!UP0 UIMAD UR38, UR4, UR5, UR38 ;  /* 0x00000005042682a4 */ /* 0x000fe4000f8e0226 */
[----:B------:R-:W-:Y:S01]  /*6fe0*/  @!UP0 UIMAD UR37, UR6, UR14, UR37 ;  /* 0x0000000e062582a4 */ /* 0x000fe2000f8e0225 */
[----:B------:R-:W-:Y:S11]  /*6ff0*/  @!P0 BRA `(.L_x_127) ;  /* 0x00000000007c8947 */ /* 0x000ff60003800000 */
[----:B------:R-:W2:Y:S01]  /*7000*/  LDCU.64 UR8, c[0x4][0x80] ;  /* 0x01001000ff0877ac */ /* 0x000ea20008000a00 */
[----:B------:R-:W-:Y:S01]  /*7010*/  MOV R2, 0x0 ;  /* 0x0000000000027802 */ /* 0x000fe20000000f00 */
[----:B------:R-:W-:Y:S02]  /*7020*/  HFMA2 R12, -RZ, RZ, 0, 5.9604644775390625e-08 ;  /* 0x00000001ff0c7431 */ /* 0x000fe400000001ff */
[----:B------:R-:W-:Y:S01]  /*7030*/  IMAD.MOV.U32 R8, RZ, RZ, 0x70 ;  /* 0x00000070ff087424 */ /* 0x000fe200078e00ff */
[----:B------:R3:W4:Y:S01]  /*7040*/  LDC.64 R14, c[0x4][R2] ;  /* 0x01000000020e7b82 */ /* 0x0007220000000a00 */
[----:B------:R-:W1:Y:S01]  /*7050*/  LDCU.64 UR6, c[0x4][0x88] ;  /* 0x01001100ff0677ac */ /* 0x000e620008000a00 */
[----:B------:R-:W-:Y:S01]  /*7060*/  IMAD.MOV.U32 R13, RZ, RZ, RZ ;  /* 0x000000ffff0d7224 */ /* 0x000fe200078e00ff */
[----:B------:R-:W1:Y:S01]  /*7070*/  LDCU.64 UR4, c[0x4][0x8] ;  /* 0x01000100ff0477ac */ /* 0x000e620008000a00 */
[----:B--2---:R-:W-:Y:S01]  /*7080*/  MOV R5, UR9 ;  /* 0x0000000900057c02 */ /* 0x004fe20008000f00 */
[----:B------:R-:W-:Y:S01]  /*7090*/  IMAD.U32 R4, RZ, RZ, UR8 ;  /* 0x00000008ff047e24 */ /* 0x000fe2000f8e00ff */
[----:B-1----:R-:W-:Y:S01]  /*70a0*/  MOV R7, UR7 ;  /* 0x0000000700077c02 */ /* 0x002fe20008000f00 */
[----:B------:R-:W-:Y:S01]  /*70b0*/  IMAD.U32 R6, RZ, RZ, UR6 ;  /* 0x00000006ff067e24 */ /* 0x000fe2000f8e00ff */
[----:B------:R-:W-:Y:S01]  /*70c0*/  MOV R11, UR5 ;  /* 0x00000005000b7c02 */ /* 0x000fe20008000f00 */
[----:B------:R-:W-:Y:S02]  /*70d0*/  IMAD.U32 R10, RZ, RZ, UR4 ;  /* 0x00000004ff0a7e24 */ /* 0x000fe4000f8e00ff */
[----:B------:R-:W-:Y:S07]  /*70e0*/  LEPC R20, `(.L_x_128) ;  /* 0x000000001014794e */ /* 0x000fee0000000000 */
[----:B---345:R-:W-:Y:S05]  /*70f0*/  CALL.ABS.NOINC R14 ;  /* 0x000000000e007343 */ /* 0x038fea0003c00000 */
.L_x_128:
[----:B------:R-:W1:Y:S01]  /*7100*/  LDCU.64 UR8, c[0x4][0x80] ;  /* 0x01001000ff0877ac */ /* 0x000e620008000a00 */
[----:B------:R-:W2:Y:S01]  /*7110*/  LDC.64 R2, c[0x4][R2] ;  /* 0x0100000002027b82 */ /* 0x000ea20000000a00 */
[----:B------:R-:W-:Y:S02]  /*7120*/  HFMA2 R12, -RZ, RZ, 0, 5.9604644775390625e-08 ;  /* 0x00000001ff0c7431 */ /* 0x000fe400000001ff */
[----:B------:R-:W-:Y:S02]  /*7130*/  IMAD.MOV.U32 R8, RZ, RZ, 0x70 ;  /* 0x00000070ff087424 */ /* 0x000fe400078e00ff */
[----:B------:R-:W-:Y:S01]  /*7140*/  IMAD.MOV.U32 R13, RZ, RZ, RZ ;  /* 0x000000ffff0d7224 */ /* 0x000fe200078e00ff */
[----:B------:R-:W3:Y:S01]  /*7150*/  LDCU.64 UR6, c[0x4][0x88] ;  /* 0x01001100ff0677ac */ /* 0x000ee20008000a00 */
[----:B------:R-:W4:Y:S01]  /*7160*/  LDCU.64 UR4, c[0x4][0x8] ;  /* 0x01000100ff0477ac */ /* 0x000f220008000a00 */
[----:B-1----:R-:W-:Y:S02]  /*7170*/  MOV R4, UR8 ;  /* 0x0000000800047c02 */ /* 0x002fe40008000f00 */
[----:B------:R-:W-:Y:S02]  /*7180*/  MOV R5, UR9 ;  /* 0x0000000900057c02 */ /* 0x000fe40008000f00 */
[----:B---3--:R-:W-:Y:S01]  /*7190*/  MOV R7, UR7 ;  /* 0x0000000700077c02 */ /* 0x008fe20008000f00 */
[----:B------:R-:W-:Y:S01]  /*71a0*/  IMAD.U32 R6, RZ, RZ, UR6 ;  /* 0x00000006ff067e24 */ /* 0x000fe2000f8e00ff */
[----:B----4-:R-:W-:Y:S01]  /*71b0*/  MOV R11, UR5 ;  /* 0x00000005000b7c02 */ /* 0x010fe20008000f00 */
[----:B------:R-:W-:Y:S02]  /*71c0*/  IMAD.U32 R10, RZ, RZ, UR4 ;  /* 0x00000004ff0a7e24 */ /* 0x000fe4000f8e00ff */
[----:B------:R-:W-:Y:S07]  /*71d0*/  LEPC R20, `(.L_x_127) ;  /* 0x000000001014794e */ /* 0x000fee0000000000 */
[----:B--2---:R-:W-:Y:S05]  /*71e0*/  CALL.ABS.NOINC R2 ;  /* 0x0000000002007343 */ /* 0x004fea0003c00000 */
.L_x_127:
[----:B------:R-:W-:Y:S05]  /*71f0*/  BSYNC.RECONVERGENT B6 ;  /* 0x0000000000067941 */ /* 0x000fea0003800200 */
.L_x_126:
[----:B------:R-:W-:Y:S02]  /*7200*/  R2UR UR6, R51 ;  /* 0x00000000330672ca */ /* 0x000fe400000e0000 */
[----:B------:R-:W-:Y:S02]  /*7210*/  R2UR UR5, R49 ;  /* 0x00000000310572ca */ /* 0x000fe400000e0000 */
[----:B------:R-:W-:Y:S02]  /*7220*/  R2UR UR4, R48 ;  /* 0x00000000300472ca */ /* 0x000fe400000e0000 */
[----:B------:R-:W-:Y:S02]  /*7230*/  ISETP.NE.U32.AND P4, PT, R42, RZ, PT ;  /* 0x000000ff2a00720c */ /* 0x000fe40003f85070 */
[----:B------:R-:W-:Y:S02]  /*7240*/  ISETP.NE.U32.AND P2, PT, RZ, UR54, PT ;  /* 0x00000036ff007c0c */ /* 0x000fe4000bf45070 */
[----:B------:R-:W-:Y:S02]  /*7250*/  ISETP.NE.AND.EX P4, PT, R43, RZ, PT, P4 ;  /* 0x000000ff2b00720c */ /* 0x000fe40003f85340 */
[----:B------:R-:W-:Y:S01]  /*7260*/  ISETP.NE.AND.EX P2, PT, RZ, UR55, PT, P2 ;  /* 0x00000037ff007c0c */ /* 0x000fe2000bf45320 */
[----:B------:R-:W-:Y:S02]  /*7270*/  UISETP.NE.AND UP2, UPT, UR6, URZ, UPT ;  /* 0x000000ff0600728c */ /* 0x000fe4000bf45270 */
[----:B------:R-:W-:Y:S04]  /*7280*/  UISETP.NE.U32.AND UP0, UPT, UR5, URZ, UPT ;  /* 0x000000ff0500728c */ /* 0x000fe8000bf05070 */
[----:B------:R-:W-:Y:S01]  /*7290*/  UISETP.NE.AND.EX UP1, UPT, UR4, URZ, UPT, UP0 ;  /* 0x000000ff0400728c */ /* 0x000fe2000bf25300 */
[----:B------:R-:W-:Y:S01]  /*72a0*/  PLOP3.LUT P1, PT, PT, PT, UP2, 0x80, 0x8 ;  /* 0x000000000008781c */ /* 0x000fe20003f2f028 */
[----:B------:R-:W-:Y:S03]  /*72b0*/  UPLOP3.LUT UP0, UPT, UPT, UPT, UPT, 0x40, 0x4 ;  /* 0x000000000004789c */ /* 0x000fe60003f0e870 */
[----:B------:R-:W-:Y:S06]  /*72c0*/  @UP2 UPLOP3.LUT UP0, UPT, UPT, UPT, UP1, 0x80, 0x8 ;  /* 0x000000000008289c */ /* 0x000fec0003f0f010 */
[----:B------:R-:W-:Y:S01]  /*72d0*/  PLOP3.LUT P0, PT, PT, PT, UP0, 0x80, 0x8 ;  /* 0x000000000008781c */ /* 0x000fe20003f0f008 */
[----:B------:R-:W-:Y:S01]  /*72e0*/  @!UPT UIADD3 URZ, UPT, UPT, URZ, URZ, URZ ;  /* 0x000000fffffff290 */ /* 0x000fe2000fffe0ff */
[----:B------:R-:W-:Y:S11]  /*72f0*/  BRA.U !UP1, `(.L_x_129) ;  /* 0x0000000109407547 */ /* 0x000ff6000b800000 */
[----:B------:R-:W-:Y:S01]  /*7300*/  UISETP.NE.U32.AND UP0, UPT, UR54, URZ, UPT ;  /* 0x000000ff3600728c */ /* 0x000fe2000bf05070 */
[----:B------:R-:W-:Y:S01]  /*7310*/  R2UR UR6, R49 ;  /* 0x00000000310672ca */ /* 0x000fe200000e0000 */
[----:B------:R-:W2:Y:S01]  /*7320*/  LDCU.64 UR8, c[0x0][0x358] ;  /* 0x00006b00ff0877ac */ /* 0x000ea20008000a00 */
[----:B------:R-:W-:Y:S02]  /*7330*/  HFMA2 R46, -RZ, RZ, 0, 5.9604644775390625e-08 ;  /* 0x00000001ff2e7431 */ /* 0x000fe400000001ff */
[----:B-1----:R-:W-:Y:S01]  /*7340*/  IMAD.MOV.U32 R0, RZ, RZ, 0x1 ;  /* 0x00000001ff007424 */ /* 0x002fe200078e00ff */
[----:B------:R-:W-:Y:S06]  /*7350*/  UISETP.NE.AND.EX UP0, UPT, UR55, URZ, UPT, UP0 ;  /* 0x000000ff3700728c */ /* 0x000fec000bf05300 */
[----:B------:R-:W-:Y:S05]  /*7360*/  PLOP3.LUT P3, PT, PT, PT, UP0, 0x80, 0x8 ;  /* 0x000000000008781c */ /* 0x000fea0003f6f008 */
[----:B------:R-:W1:Y:S01]  /*7370*/  @UP0 LDCU.64 UR4, c[0x0][0x888] ;  /* 0x00011100ff0407ac */ /* 0x000e620008000a00 */
[----:B------:R-:W-:Y:S07]  /*7380*/  @UP0 UIMAD UR6, UR36, UR6, URZ ;  /* 0x00000006240602a4 */ /* 0x000fee000f8e02ff */
[----:B------:R-:W-:Y:S01]  /*7390*/  @!P3 PRMT R46, R0, 0x7610, R46 ;  /* 0x00007610002eb816 */ /* 0x000fe2000000002e */
[----:B-1----:R-:W-:Y:S06]  /*73a0*/  @UP0 UIMAD.WIDE UR4, UR6, 0x4, UR4 ;  /* 0x00000004060408a5 */ /* 0x002fec000f8e0204 */
[----:B------:R-:W-:Y:S02]  /*73b0*/  IMAD.U32 R2, RZ, RZ, UR4 ;  /* 0x00000004ff027e24 */ /* 0x000fe4000f8e00ff */
[----:B------:R-:W-:Y:S03]  /*73c0*/  IMAD.U32 R3, RZ, RZ, UR5 ;  /* 0x00000005ff037e24 */ /* 0x000fe6000f8e00ff */
[----:B------:R-:W1:Y:S02]  /*73d0*/  @!UP0 LDCU UR4, c[0x0][0x880] ;  /* 0x00011000ff0487ac */ /* 0x000e640008000800 */
[----:B--2--5:R2:W5:Y:S02]  /*73e0*/  @P3 LDG.E R27, desc[UR8][R2.64] ;  /* 0x00000008021b3981 */ /* 0x024564000c1e1900 */
[----:B-12---:R-:W-:Y:S02]  /*73f0*/  @!P3 MOV R27, UR4 ;  /* 0x00000004001bbc02 */ /* 0x006fe40008000f00 */
.L_x_129:
[----:B------:R-:W-:Y:S05]  /*7400*/  @!P4 BRA `(.L_x_130) ;  /* 0x000000000024c947 */ /* 0x000fea0003800000 */
[----:B------:R-:W-:Y:S01]  /*7410*/  ISETP.NE.U32.AND P3, PT, R40, RZ, PT ;  /* 0x000000ff2800720c */ /* 0x000fe20003f65070 */
[----:B------:R-:W2:Y:S03]  /*7420*/  LDCU.64 UR4, c[0x0][0x358] ;  /* 0x00006b00ff0477ac */ /* 0x000ea60008000a00 */
[----:B------:R-:W-:Y:S11]  /*7430*/  ISETP.NE.AND.EX P3, PT, R41, RZ, PT, P3 ;  /* 0x000000ff2900720c */ /* 0x000ff60003f65330 */
[----:B------:R-:W-:Y:S02]  /*7440*/  @!UPT UIADD3 URZ, UPT, UPT, URZ, URZ, URZ ;  /* 0x000000fffffff290 */ /* 0x000fe4000fffe0ff */
[----:B------:R-:W3:Y:S01]  /*7450*/  @P3 LDC.64 R2, c[0x0][0x8a8] ;  /* 0x00022a00ff023b82 */ /* 0x000ee20000000a00 */
[----:B-1----:R-:W-:Y:S04]  /*7460*/  @P3 IMAD R0, R42, UR36, RZ ;  /* 0x000000242a003c24 */ /* 0x002fe8000f8e02ff */
[----:B---3--:R-:W-:Y:S05]  /*7470*/  @P3 IMAD.WIDE R2, R0, 0x4, R2 ;  /* 0x0000000400023825 */ /* 0x008fea00078e0202 */
[----:B--2--5:R2:W5:Y:S02]  /*7480*/  @P3 LDG.E R24, desc[UR4][R2.64] ;  /* 0x0000000402183981 */ /* 0x024564000c1e1900 */
[----:B--2---:R-:W3:Y:S02]  /*7490*/  @!P3 LDC R24, c[0x0][0x8a0] ;  /* 0x00022800ff18bb82 */ /* 0x004ee40000000800 */
.L_x_130:
[----:B-----5:R-:W-:Y:S01]  /*74a0*/  FSETP.NEU.AND P3, PT, R27, RZ, PT ;  /* 0x000000ff1b00720b */ /* 0x020fe20003f6d000 */
[----:B------:R-:W-:Y:S01]  /*74b0*/  IMAD.SHL.U32 R56, R44, 0x2, RZ ;  /* 0x000000022c387824 */ /* 0x000fe200078e00ff */
[----:B------:R-:W-:Y:S01]  /*74c0*/  SEL R3, RZ, 0xffffffff, P2 ;  /* 0xffffffffff037807 */ /* 0x000fe20001000000 */
[----:B------:R-:W-:Y:S01]  /*74d0*/  BSSY B1, `(.L_x_131) ;  /* 0x0000034000017945 */ /* 0x000fe20003800000 */
[----:B------:R-:W-:Y:S01]  /*74e0*/  @P1 LOP3.LUT P2, RZ, R46, 0xff, RZ, 0xc0, !PT ;  /* 0x000000ff2eff1812 */ /* 0x000fe2000784c0ff */
[----:B------:R-:W-:Y:S01]  /*74f0*/  IMAD.MOV.U32 R63, RZ, RZ, 0x1 ;  /* 0x00000001ff3f7424 */ /* 0x000fe200078e00ff */
[----:B-1----:R-:W-:Y:S01]  /*7500*/  @P1 SEL R0, RZ, 0xffffffff, P3 ;  /* 0xffffffffff001807 */ /* 0x002fe20001800000 */
[C---:B------:R-:W-:Y:S01]  /*7510*/  IMAD R25, R22.reuse, 0x40, R23 ;  /* 0x0000004016197824 */ /* 0x040fe200078e0217 */
[----:B------:R-:W-:Y:S01]  /*7520*/  LOP3.LUT R59, R59, 0x1, RZ, 0x3c, !PT ;  /* 0x000000013b3b7812 */ /* 0x000fe200078e3cff */
[----:B------:R-:W-:Y:S01]  /*7530*/  IMAD.MOV.U32 R26, RZ, RZ, RZ ;  /* 0x000000ffff1a7224 */ /* 0x000fe200078e00ff */
[C---:B------:R-:W-:Y:S02]  /*7540*/  @P0 SEL R0, R3.reuse, R0, !P2 ;  /* 0x0000000003000207 */ /* 0x040fe40005000000 */
[----:B------:R-:W-:Y:S02]  /*7550*/  CS2R R38, SRZ ;  /* 0x0000000000267805 */ /* 0x000fe4000001ff00 */
[----:B------:R-:W-:Y:S02]  /*7560*/  LEA R53, R22, UR43, 0x3 ;  /* 0x0000002b16357c11 */ /* 0x000fe4000f8e18ff */
[----:B------:R-:W-:Y:S02]  /*7570*/  CS2R R36, SRZ ;  /* 0x0000000000247805 */ /* 0x000fe4000001ff00 */
[----:B------:R-:W-:Y:S02]  /*7580*/  @P1 LOP3.LUT R0, R0, 0x1, RZ, 0xc0, !PT ;  /* 0x0000000100001812 */ /* 0x000fe400078ec0ff */
[----:B------:R-:W-:Y:S02]  /*7590*/  CS2R R30, SRZ ;  /* 0x00000000001e7805 */ /* 0x000fe4000001ff00 */
[----:B------:R-:W-:Y:S02]  /*75a0*/  PLOP3.LUT P2, PT, PT, PT, UP1, 0x80, 0x8 ;  /* 0x000000000008781c */ /* 0x000fe40003f4f018 */
[----:B------:R-:W-:Y:S02]  /*75b0*/  CS2R R28, SRZ ;  /* 0x00000000001c7805 */ /* 0x000fe4000001ff00 */
[----:B------:R-:W-:Y:S01]  /*75c0*/  ISETP.NE.U32.OR P6, PT, R0, 0x1, !P1 ;  /* 0x000000010000780c */ /* 0x000fe20004fc5470 */
[----:B------:R-:W-:Y:S01]  /*75d0*/  VIADD R62, R56, UR43 ;  /* 0x0000002b383e7c36 */ /* 0x000fe20008000000 */
[----:B------:R-:W-:Y:S02]  /*75e0*/  LOP3.LUT P4, R54, R46, 0xff, RZ, 0xc0, !PT ;  /* 0x000000ff2e367812 */ /* 0x000fe4000788c0ff */
[----:B------:R-:W-:Y:S02]  /*75f0*/  SEL R2, RZ, 0xffffffff, P3 ;  /* 0xffffffffff027807 */ /* 0x000fe40001800000 */
[----:B------:R-:W-:Y:S03]  /*7600*/  P2R R61, PR, RZ, 0x40 ;  /* 0x00000040ff3d7803 */ /* 0x000fe60000000000 */
[----:B------:R-:W-:Y:S04]  /*7610*/  @P2 SEL R2, R3, R2, !P4 ;  /* 0x0000000203022207 */ /* 0x000fe80006000000 */
[----:B------:R-:W-:Y:S02]  /*7620*/  @P6 SHF.L.U32 R0, R59, 0x1f, RZ ;  /* 0x0000001f3b006819 */ /* 0x000fe400000006ff */
[----:B------:R-:W-:Y:S02]  /*7630*/  LOP3.LUT R2, R2, 0x1, RZ, 0xc0, !PT ;  /* 0x0000000102027812 */ /* 0x000fe400078ec0ff */
[----:B------:R1:W2:Y:S02]  /*7640*/  @P6 SYNCS.PHASECHK.TRANS64.TRYWAIT P1, [UR43+0x1a0], R0 ;  /* 0x0001a000ff0065a7 */ /* 0x0002a4000802112b */
[----:B------:R-:W-:Y:S04]  /*7650*/  ISETP.NE.U32.AND P5, PT, R2, 0x1, PT ;  /* 0x000000010200780c */ /* 0x000fe80003fa5070 */
[----:B------:R-:W-:Y:S02]  /*7660*/  P2R R64, PR, RZ, 0x20 ;  /* 0x00000020ff407803 */ /* 0x000fe40000000000 */
[----:B-1----:R-:W-:Y:S04]  /*7670*/  SHF.L.U32 R0, R58, 0x1f, RZ ;  /* 0x0000001f3a007819 */ /* 0x002fe800000006ff */
[----:B------:R1:W4:Y:S01]  /*7680*/  SYNCS.PHASECHK.TRANS64.TRYWAIT P0, [R53+URZ+0x210], R0 ;  /* 0x00021000350075a7 */ /* 0x00032200080011ff */
[----:B--2---:R-:W-:Y:S01]  /*7690*/  @P6 SEL R63, RZ, 0x1, !P1 ;  /* 0x00000001ff3f6807 */ /* 0x004fe20004800000 */
[----:B-1----:R-:W-:Y:S06]  /*76a0*/  @!P6 BRA `(.L_x_132) ;  /* 0x000000000058e947 */ /* 0x002fec0003800000 */
[C---:B------:R-:W-:Y:S01]  /*76b0*/  VIADD R2, R62.reuse, 0x300 ;  /* 0x000003003e027836 */ /* 0x040fe20000000000 */
[----:B------:R-:W-:Y:S01]  /*76c0*/  LOP3.LUT P6, RZ, R45, 0x40, RZ, 0xc0, !PT ;  /* 0x000000402dff7812 */ /* 0x000fe200078cc0ff */
[----:B------:R-:W-:Y:S01]  /*76d0*/  BSSY B0, `(.L_x_133) ;  /* 0x000000e000007945 */ /* 0x000fe20003800000 */
[----:B------:R-:W-:Y:S01]  /*76e0*/  ISETP.NE.AND P2, PT, R63, RZ, PT ;  /* 0x000000ff3f00720c */ /* 0x000fe20003f45270 */
[----:B------:R-:W-:Y:S01]  /*76f0*/  @P5 VIADD R4, R62, 0x310 ;  /* 0x000003103e045836 */ /* 0x000fe20000000000 */
[----:B------:R-:W-:Y:S01]  /*7700*/  PLOP3.LUT P1, PT, PT, PT, PT, 0x8, 0x80 ;  /* 0x000000000080781c */ /* 0x000fe20003f2e170 */
[----:B------:R-:W-:Y:S01]  /*7710*/  IMAD.MOV.U32 R39, RZ, RZ, RZ ;  /* 0x000000ffff277224 */ /* 0x000fe200078e00ff */
[----:B------:R-:W-:Y:S02]  /*7720*/  @P5 PLOP3.LUT P1, PT, P6, PT, PT, 0x80, 0x8 ;  /* 0x000000000008581c */ /* 0x000fe4000372f070 */
[----:B------:R-:W-:Y:S02]  /*7730*/  CS2R R36, SRZ ;  /* 0x0000000000247805 */ /* 0x000fe4000001ff00 */
[----:B------:R-:W-:Y:S02]  /*7740*/  CS2R R30, SRZ ;  /* 0x00000000001e7805 */ /* 0x000fe4000001ff00 */
[----:B------:R-:W-:Y:S07]  /*7750*/  CS2R R28, SRZ ;  /* 0x00000000001c7805 */ /* 0x000fee000001ff00 */
[----:B------:R-:W-:Y:S01]  /*7760*/  @P1 VIADD R4, R2, 0xfffffff0 ;  /* 0xfffffff002041836 */ /* 0x000fe20000000000 */
[----:B------:R-:W-:Y:S06]  /*7770*/  @P2 BRA `(.L_x_134) ;  /* 0x00000000000c2947 */ /* 0x000fec0003800000 */
[----:B------:R-:W-:Y:S04]  /*7780*/  SHF.L.U32 R3, R59, 0x1f, RZ ;  /* 0x0000001f3b037819 */ /* 0x000fe800000006ff */
[----:B------:R-:W1:Y:S02]  /*7790*/  SYNCS.PHASECHK.TRANS64.TRYWAIT P1, [UR43+0x1a0], R3 ;  /* 0x0001a003ff0075a7 */ /* 0x000e64000802112b */
[----:B-1----:R-:W-:Y:S05]  /*77a0*/  @!P1 BRA `(.L_x_135) ;  /* 0x00000038005c9947 */ /* 0x002fea0003800000 */
.L_x_134:
[----:B------:R-:W-:Y:S05]  /*77b0*/  BSYNC B0 ;  /* 0x0000000000007941 */ /* 0x000fea0003800000 */
.L_x_133:
[----:B------:R-:W-:Y:S01]  /*77c0*/  ISETP.NE.AND P1, PT, R64, RZ, PT ;  /* 0x000000ff4000720c */ /* 0x000fe20003f25270 */
[----:B------:R-:W-:Y:S11]  /*77d0*/  HFMA2 R26, -RZ, RZ, 0, 5.9604644775390625e-08 ;  /* 0x00000001ff1a7431 */ /* 0x000ff600000001ff */
[----:B------:R-:W-:Y:S01]  /*77e0*/  @!UPT UIADD3 URZ, UPT, UPT, URZ, URZ, URZ ;  /* 0x000000fffffff290 */ /* 0x000fe2000fffe0ff */
[----:B------:R2:W1:Y:S04]  /*77f0*/  @P1 LDS.128 R36, [R4] ;  /* 0x0000000004241984 */ /* 0x0004680000000c00 */
[----:B------:R2:W1:Y:S02]  /*7800*/  @P1 LDS.128 R28, [R56+UR43+0x300] ;  /* 0x0003002b381c1984 */ /* 0x0004640008000c00 */
.L_x_132:
[----:B------:R-:W-:Y:S05]  /*7810*/  BSYNC B1 ;  /* 0x0000000000017941 */ /* 0x000fea0003800000 */
.L_x_131:
[----:B-1----:R-:W-:Y:S04]  /*7820*/  SHF.R.U32.HI R2, RZ, 0x15, R25 ;  /* 0x00000015ff027819 */ /* 0x002fe80000011619 */
[----:B------:R-:W-:Y:S01]  /*7830*/  LOP3.LUT P1, RZ, R2, 0x3, R47, 0x48, !PT ;  /* 0x0000000302ff7812 */ /* 0x000fe2000782482f */
[----:B------:R-:W-:Y:S01]  /*7840*/  @!UPT UIADD3 URZ, UPT, UPT, URZ, URZ, URZ ;  /* 0x000000fffffff290 */ /* 0x000fe2000fffe0ff */
[----:B----4-:R-:W-:Y:S11]  /*7850*/  @P0 BRA `(.L_x_136) ;  /* 0x0000000000080947 */ /* 0x010ff60003800000 */
[----:B------:R-:W1:Y:S02]  /*7860*/  SYNCS.PHASECHK.TRANS64.TRYWAIT P0, [R53+URZ+0x210], R0 ;  /* 0x00021000350075a7 */ /* 0x000e6400080011ff */
[----:B-1----:R-:W-:Y:S05]  /*7870*/  @!P0 BRA `(.L_x_137) ;  /* 0x0000003800408947 */ /* 0x002fea0003800000 */
.L_x_136:
[----:B------:R-:W-:Y:S05]  /*7880*/  @!P1 BRA `(.L_x_138) ;  /* 0x0000000000409947 */ /* 0x000fea0003800000 */
[----:B------:R-:W4:Y:S01]  /*7890*/  LDCU.64 UR8, c[0x4][0x70] ;  /* 0x01000e00ff0877ac */ /* 0x000f220008000a00 */
[----:B------:R-:W-:Y:S01]  /*78a0*/  MOV R3, 0x0 ;  /* 0x0000000000037802 */ /* 0x000fe20000000f00 */
[----:B------:R-:W-:Y:S02]  /*78b0*/  HFMA2 R12, -RZ, RZ, 0, 5.9604644775390625e-08 ;  /* 0x00000001ff0c7431 */ /* 0x000fe400000001ff */
[----:B------:R-:W-:Y:S02]  /*78c0*/  IMAD.MOV.U32 R8, RZ, RZ, 0x192 ;  /* 0x00000192ff087424 */ /* 0x000fe400078e00ff */
[----:B------:R-:W-:Y:S01]  /*78d0*/  IMAD.MOV.U32 R13, RZ, RZ, RZ ;  /* 0x000000ffff0d7224 */ /* 0x000fe200078e00ff */
[----:B------:R-:W5:Y:S01]  /*78e0*/  LDCU.64 UR6, c[0x4][0x78] ;  /* 0x01000f00ff0677ac */ /* 0x000f620008000a00 */
[----:B------:R-:W1:Y:S01]  /*78f0*/  LDC.64 R2, c[0x4][R3] ;  /* 0x0100000003027b82 */ /* 0x000e620000000a00 */
[----:B------:R-:W3:Y:S01]  /*7900*/  LDCU.64 UR4, c[0x4][0x10] ;  /* 0x01000200ff0477ac */ /* 0x000ee20008000a00 */
[----:B----4-:R-:W-:Y:S01]  /*7910*/  MOV R5, UR9 ;  /* 0x0000000900057c02 */ /* 0x010fe20008000f00 */
[----:B--2---:R-:W-:Y:S01]  /*7920*/  IMAD.U32 R4, RZ, RZ, UR8 ;  /* 0x00000008ff047e24 */ /* 0x004fe2000f8e00ff */
[----:B-----5:R-:W-:Y:S01]  /*7930*/  MOV R7, UR7 ;  /* 0x0000000700077c02 */ /* 0x020fe20008000f00 */
[----:B------:R-:W-:Y:S01]  /*7940*/  IMAD.U32 R6, RZ, RZ, UR6 ;  /* 0x00000006ff067e24 */ /* 0x000fe2000f8e00ff */
[----:B---3--:R-:W-:Y:S01]  /*7950*/  MOV R11, UR5 ;  /* 0x00000005000b7c02 */ /* 0x008fe20008000f00 */
[----:B------:R-:W-:Y:S02]  /*7960*/  IMAD.U32 R10, RZ, RZ, UR4 ;  /* 0x00000004ff0a7e24 */ /* 0x000fe4000f8e00ff */
[----:B------:R-:W-:Y:S07]  /*7970*/  LEPC R20, `(.L_x_138) ;  /* 0x000000001014794e */ /* 0x000fee0000000000 */
[----:B-1----:R-:W-:Y:S05]  /*7980*/  CALL.ABS.NOINC R2 ;  /* 0x0000000002007343 */ /* 0x002fea0003c00000 */
.L_x_138:
[----:B------:R-:W-:Y:S05]  /*7990*/  WARPSYNC.ALL ;  /* 0x0000000000007948 */ /* 0x000fea0003800000 */
[----:B------:R-:W-:Y:S01]  /*79a0*/  R2UR UR4, R25 ;  /* 0x00000000190472ca */ /* 0x000fe200000e0000 */
[--C-:B------:R-:W-:Y:S01]  /*79b0*/  HADD2.F32 R3, -RZ, R28.reuse.H0_H0 ;  /* 0x2000001cff037230 */ /* 0x100fe20000004100 */
[----:B------:R-:W-:Y:S01]  /*79c0*/  MOV R65, 0x10 ;  /* 0x0000001000417802 */ /* 0x000fe20000000f00 */
[--C-:B------:R-:W-:Y:S01]  /*79d0*/  HADD2.F32 R20, -RZ, R29.reuse.H0_H0 ;  /* 0x2000001dff147230 */ /* 0x100fe20000004100 */
[----:B------:R-:W-:Y:S01]  /*79e0*/  LOP3.LUT P6, RZ, R45, 0x40, RZ, 0xc0, !PT ;  /* 0x000000402dff7812 */ /* 0x000fe200078cc0ff */
[----:B------:R-:W-:Y:S01]  /*79f0*/  HADD2.F32 R21, -RZ, R29.H1_H1 ;  /* 0x3000001dff157230 */ /* 0x000fe20000004100 */
[----:B------:R-:W-:Y:S01]  /*7a00*/  ISETP.NE.AND P0, PT, R60, RZ, PT ;  /* 0x000000ff3c00720c */ /* 0x000fe20003f05270 */
[----:B------:R-:W-:Y:S01]  /*7a10*/  BSSY.RECONVERGENT B0, `(.L_x_139) ;  /* 0x0000052000007945 */ /* 0x000fe20003800200 */
[----:B------:R-:W-:Y:S04]  /*7a20*/  SEL R65, R65, 0xfffffff0, !P6 ;  /* 0xfffffff041417807 */ /* 0x000fe80007000000 */
[----:B------:R-:W-:Y:S01]  /*7a30*/  IADD3 R62, PT, PT, R62, R65, RZ ;  /* 0x000000413e3e7210 */ /* 0x000fe20007ffe0ff */
[----:B--2---:R-:W1:Y:S02]  /*7a40*/  LDTM.x16 R4, tmem[UR4] ;  /* 0x00000004000479ee */ /* 0x004e640008240000 */
[C---:B-1-3--:R-:W-:Y:S01]  /*7a50*/  FMUL R0, R24.reuse, R4 ;  /* 0x0000000418007220 */ /* 0x04afe20000400000 */
[----:B------:R-:W-:Y:S02]  /*7a60*/  HADD2.F32 R4, -RZ, R28.H1_H1 ;  /* 0x3000001cff047230 */ /* 0x000fe40000004100 */
[C---:B------:R-:W-:Y:S01]  /*7a70*/  FMUL R2, R24.reuse, R5 ;  /* 0x0000000518027220 */ /* 0x040fe20000400000 */
[C---:B------:R-:W-:Y:S01]  /*7a80*/  FMUL R7, R24.reuse, R7 ;  /* 0x0000000718077220 */ /* 0x040fe20000400000 */
[C---:B------:R-:W-:Y:S01]  /*7a90*/  FFMA R0, R27.reuse, R3, R0 ;  /* 0x000000031b007223 */ /* 0x040fe20000000000 */
[C---:B------:R-:W-:Y:S01]  /*7aa0*/  FMUL R3, R24.reuse, R6 ;  /* 0x0000000618037220 */ /* 0x040fe20000400000 */
[C---:B------:R-:W-:Y:S01]  /*7ab0*/  FFMA R2, R27.reuse, R4, R2 ;  /* 0x000000041b027223 */ /* 0x040fe20000000002 */
[C---:B------:R-:W-:Y:S01]  /*7ac0*/  FMUL R4, R24.reuse, R8 ;  /* 0x0000000818047220 */ /* 0x040fe20000400000 */
[C---:B------:R-:W-:Y:S01]  /*7ad0*/  FMUL R8, R24.reuse, R12 ;  /* 0x0000000c18087220 */ /* 0x040fe20000400000 */
[----:B------:R-:W-:Y:S01]  /*7ae0*/  FMUL R12, R24, R16 ;  /* 0x00000010180c7220 */ /* 0x000fe20000400000 */
[--C-:B------:R-:W-:Y:S01]  /*7af0*/  HADD2.F32 R16, -RZ, R30.reuse.H0_H0 ;  /* 0x2000001eff107230 */ /* 0x100fe20000004100 */
[----:B------:R-:W-:Y:S01]  /*7b00*/  F2FP.F16.F32.PACK_AB R32, R2, R0 ;  /* 0x000000000220723e */ /* 0x000fe200000000ff */
[----:B------:R-:W-:Y:S02]  /*7b10*/  HADD2.F32 R0, -RZ, R30.H1_H1 ;  /* 0x3000001eff007230 */ /* 0x000fe40000004100 */
[C---:B------:R-:W-:Y:S01]  /*7b20*/  FMUL R5, R24.reuse, R9 ;  /* 0x0000000918057220 */ /* 0x040fe20000400000 */
[C---:B------:R-:W-:Y:S01]  /*7b30*/  FFMA R3, R27.reuse, R20, R3 ;  /* 0x000000141b037223 */ /* 0x040fe20000000003 */
[C---:B------:R-:W-:Y:S01]  /*7b40*/  FFMA R7, R27.reuse, R21, R7 ;  /* 0x000000151b077223 */ /* 0x040fe20000000007 */
[--C-:B------:R-:W-:Y:S02]  /*7b50*/  HADD2.F32 R2, -RZ, R31.reuse.H0_H0 ;  /* 0x2000001fff027230 */ /* 0x100fe40000004100 */
[C---:B------:R-:W-:Y:S01]  /*7b60*/  FFMA R4, R27.reuse, R16, R4 ;  /* 0x000000101b047223 */ /* 0x040fe20000000004 */
[C---:B------:R-:W-:Y:S01]  /*7b70*/  FMUL R6, R24.reuse, R10 ;  /* 0x0000000a18067220 */ /* 0x040fe20000400000 */
[C---:B------:R-:W-:Y:S01]  /*7b80*/  FFMA R5, R27.reuse, R0, R5 ;  /* 0x000000001b057223 */ /* 0x040fe20000000005 */
[----:B------:R-:W-:Y:S02]  /*7b90*/  HADD2.F32 R16, -RZ, R31.H1_H1 ;  /* 0x3000001fff107230 */ /* 0x000fe40000004100 */
[C---:B------:R-:W-:Y:S01]  /*7ba0*/  FMUL R11, R24.reuse, R11 ;  /* 0x0000000b180b7220 */ /* 0x040fe20000400000 */
[--C-:B------:R-:W-:Y:S02]  /*7bb0*/  HADD2.F32 R0, -RZ, R36.reuse.H0_H0 ;  /* 0x20000024ff007230 */ /* 0x100fe40000004100 */
[----:B------:R-:W-:Y:S01]  /*7bc0*/  FFMA R6, R27, R2, R6 ;  /* 0x000000021b067223 */ /* 0x000fe20000000006 */
[----:B------:R-:W-:Y:S01]  /*7bd0*/  F2FP.F16.F32.PACK_AB R33, R7, R3 ;  /* 0x000000030721723e */ /* 0x000fe200000000ff */
[----:B------:R-:W-:Y:S02]  /*7be0*/  HADD2.F32 R2, -RZ, R36.H1_H1 ;  /* 0x30000024ff027230 */ /* 0x000fe40000004100 */
[C---:B------:R-:W-:Y:S01]  /*7bf0*/  FFMA R11, R27.reuse, R16, R11 ;  /* 0x000000101b0b7223 */ /* 0x040fe2000000000b */
[C---:B------:R-:W-:Y:S01]  /*7c00*/  FMUL R9, R24.reuse, R13 ;  /* 0x0000000d18097220 */ /* 0x040fe20000400000 */
[--C-:B------:R-:W-:Y:S02]  /*7c10*/  HADD2.F32 R3, -RZ, R37.reuse.H0_H0 ;  /* 0x20000025ff037230 */ /* 0x100fe40000004100 */
[C---:B------:R-:W-:Y:S01]  /*7c20*/  FFMA R8, R27.reuse, R0, R8 ;  /* 0x000000001b087223 */ /* 0x040fe20000000008 */
[C---:B------:R-:W-:Y:S01]  /*7c30*/  FMUL R10, R24.reuse, R14 ;  /* 0x0000000e180a7220 */ /* 0x040fe20000400000 */
[----:B------:R-:W-:Y:S02]  /*7c40*/  HADD2.F32 R0, -RZ, R37.H1_H1 ;  /* 0x30000025ff007230 */ /* 0x000fe40000004100 */
[C---:B------:R-:W-:Y:S01]  /*7c50*/  FMUL R15, R24.reuse, R15 ;  /* 0x0000000f180f7220 */ /* 0x040fe20000400000 */
[C---:B------:R-:W-:Y:S01]  /*7c60*/  FFMA R9, R27.reuse, R2, R9 ;  /* 0x000000021b097223 */ /* 0x040fe20000000009 */
[----:B------:R-:W-:Y:S01]  /*7c70*/  FFMA R10, R27, R3, R10 ;  /* 0x000000031b0a7223 */ /* 0x000fe2000000000a */
[--C-:B------:R-:W-:Y:S01]  /*7c80*/  HADD2.F32 R2, -RZ, R38.reuse.H0_H0 ;  /* 0x20000026ff027230 */ /* 0x100fe20000004100 */
[----:B------:R-:W-:Y:S01]  /*7c90*/  F2FP.F16.F32.PACK_AB R34, R5, R4 ;  /* 0x000000040522723e */ /* 0x000fe200000000ff */
[----:B------:R-:W-:Y:S02]  /*7ca0*/  HADD2.F32 R3, -RZ, R38.H1_H1 ;  /* 0x30000026ff037230 */ /* 0x000fe40000004100 */
[----:B------:R-:W-:Y:S01]  /*7cb0*/  FFMA R15, R27, R0, R15 ;  /* 0x000000001b0f7223 */ /* 0x000fe2000000000f */
[C---:B------:R-:W-:Y:S01]  /*7cc0*/  FMUL R13, R24.reuse, R17 ;  /* 0x00000011180d7220 */ /* 0x040fe20000400000 */
[--C-:B------:R-:W-:Y:S02]  /*7cd0*/  HADD2.F32 R4, -RZ, R39.reuse.H0_H0 ;  /* 0x20000027ff047230 */ /* 0x100fe40000004100 */
[C---:B------:R-:W-:Y:S01]  /*7ce0*/  FMUL R14, R24.reuse, R18 ;  /* 0x00000012180e7220 */ /* 0x040fe20000400000 */
[----:B------:R-:W-:Y:S02]  /*7cf0*/  HADD2.F32 R0, -RZ, R39.H1_H1 ;  /* 0x30000027ff007230 */ /* 0x000fe40000004100 */
[----:B------:R-:W-:Y:S01]  /*7d00*/  FMUL R19, R24, R19 ;  /* 0x0000001318137220 */ /* 0x000fe20000400000 */
[----:B------:R-:W-:Y:S01]  /*7d10*/  F2FP.F16.F32.PACK_AB R35, R11, R6 ;  /* 0x000000060b23723e */ /* 0x000fe200000000ff */
[C---:B------:R-:W-:Y:S01]  /*7d20*/  FFMA R12, R27.reuse, R2, R12 ;  /* 0x000000021b0c7223 */ /* 0x040fe2000000000c */
[C---:B------:R-:W-:Y:S01]  /*7d30*/  FFMA R13, R27.reuse, R3, R13 ;  /* 0x000000031b0d7223 */ /* 0x040fe2000000000d */
[C---:B------:R-:W-:Y:S01]  /*7d40*/  FFMA R14, R27.reuse, R4, R14 ;  /* 0x000000041b0e7223 */ /* 0x040fe2000000000e */
[----:B------:R-:W-:Y:S01]  /*7d50*/  FFMA R19, R27, R0, R19 ;  /* 0x000000001b137223 */ /* 0x000fe20000000013 */
[----:B------:R1:W-:Y:S01]  /*7d60*/  STS.128 [R56+UR43+0x300], R32 ;  /* 0x0003002038007988 */ /* 0x0003e20008000c2b */
[----:B------:R-:W-:Y:S02]  /*7d70*/  F2FP.F16.F32.PACK_AB R8, R9, R8 ;  /* 0x000000080908723e */ /* 0x000fe400000000ff */
[----:B------:R-:W-:Y:S02]  /*7d80*/  F2FP.F16.F32.PACK_AB R9, R15, R10 ;  /* 0x0000000a0f09723e */ /* 0x000fe400000000ff */
[----:B------:R-:W-:Y:S02]  /*7d90*/  F2FP.F16.F32.PACK_AB R10, R13, R12 ;  /* 0x0000000c0d0a723e */ /* 0x000fe400000000ff */
[----:B------:R-:W-:Y:S05]  /*7da0*/  F2FP.F16.F32.PACK_AB R11, R19, R14 ;  /* 0x0000000e130b723e */ /* 0x000fea00000000ff */
[----:B------:R1:W-:Y:S01]  /*7db0*/  STS.128 [R62+0x300], R8 ;  /* 0x000300083e007388 */ /* 0x0003e20000000c00 */
[----:B------:R-:W-:Y:S01]  /*7dc0*/  @!PT LDS RZ, [RZ] ;  /* 0x00000000fffff984 */ /* 0x000fe20000000800 */
[----:B------:R-:W-:Y:S01]  /*7dd0*/  @!PT LDS RZ, [RZ] ;  /* 0x00000000fffff984 */ /* 0x000fe20000000800 */
[----:B------:R-:W-:Y:S01]  /*7de0*/  @!PT LDS RZ, [RZ] ;  /* 0x00000000fffff984 */ /* 0x000fe20000000800 */
[----:B------:R-:W-:Y:S01]  /*7df0*/  @!PT LDS RZ, [RZ] ;  /* 0x00000000fffff984 */ /* 0x000fe20000000800 */
[----:B------:R2:W-:Y:S07]  /*7e00*/  MEMBAR.ALL.CTA ;  /* 0x0000000000007992 */ /* 0x0005ee0000008000 */
[----:B--2---:R-:W2:Y:S02]  /*7e10*/  FENCE.VIEW.ASYNC.S ;  /* 0x00000000000073c6 */ /* 0x004ea40000000000 */
[----:B--2---:R-:W-:Y:S06]  /*7e20*/  BAR.SYNC.DEFER_BLOCKING 0x1, 0x80 ;  /* 0x0042000000007b1d */ /* 0x004fec0000010000 */
[----:B------:R-:W-:Y:S05]  /*7e30*/  @P0 BRA `(.L_x_140) ;  /* 0x00000000003c0947 */ /* 0x000fea0003800000 */
[----:B------:R-:W2:Y:S01]  /*7e40*/  LDCU.64 UR6, c[0x0][0x348] ;  /* 0x00006900ff0677ac */ /* 0x000ea20008000a00 */
[----:B------:R-:W-:Y:S01]  /*7e50*/  UIADD3 UR4, UPT, UPT, UR43, 0x300, URZ ;  /* 0x000003002b047890 */ /* 0x000fe2000fffe0ff */
[----:B------:R-:W-:Y:S01]  /*7e60*/  UMOV UR51, UR36 ;  /* 0x0000002400337c82 */ /* 0x000fe20008000000 */
[----:B------:R-:W-:Y:S02]  /*7e70*/  UIADD3 UR9, UPT, UPT, UR49, 0x40, URZ ;  /* 0x0000004031097890 */ /* 0x000fe4000fffe0ff */
[----:B------:R-:W-:Y:S02]  /*7e80*/  UIADD3 UR8, UPT, UPT, UR43, 0xb00, URZ ;  /* 0x00000b002b087890 */ /* 0x000fe4000fffe0ff */
[----:B------:R-:W-:Y:S01]  /*7e90*/  MOV R52, UR4 ;  /* 0x0000000400347c02 */ /* 0x000fe20008000f00 */
[----:B------:R-:W-:Y:S01]  /*7ea0*/  UMOV UR10, UR50 ;  /* 0x00000032000a7c82 */ /* 0x000fe20008000000 */
[----:B------:R-:W-:Y:S02]  /*7eb0*/  UMOV UR11, UR36 ;  /* 0x00000024000b7c82 */ /* 0x000fe40008000000 */
[----:B------:R-:W-:Y:S01]  /*7ec0*/  R2UR UR48, R52 ;  /* 0x00000000343072ca */ /* 0x000fe200000e0000 */
[----:B--2---:R-:W-:Y:S04]  /*7ed0*/  UIADD3 UR4, UP0, UPT, UR6, 0x680, URZ ;  /* 0x0000068006047890 */ /* 0x004fe8000ff1e0ff */
[----:B------:R-:W-:Y:S09]  /*7ee0*/  UIADD3.X UR5, UPT, UPT, URZ, UR7, URZ, UP0, !UPT ;  /* 0x00000007ff057290 */ /* 0x000ff200087fe4ff */
[----:B------:R2:W-:Y:S01]  /*7ef0*/  UTMASTG.3D [UR48], [UR4] ;  /* 0x00000030040073b5 */ /* 0x0005e20008010000 */
[----:B------:R2:W-:Y:S01]  /*7f00*/  UTMASTG.3D [UR8], [UR4] ;  /* 0x00000008040073b5 */ /* 0x0005e20008010000 */
[----:B------:R0:W-:Y:S01]  /*7f10*/  UTMACMDFLUSH ;  /* 0x00000000000079b7 */ /* 0x0001e20000000000 */
[----:B--2---:R-:W-:Y:S04]  /*7f20*/  DEPBAR.LE SB0, 0x1 ;  /* 0x000080400000791a */ /* 0x004fe80000000000 */
.L_x_140:
[----:B------:R-:W-:Y:S05]  /*7f30*/  BSYNC.RECONVERGENT B0 ;  /* 0x0000000000007941 */ /* 0x000fea0003800200 */
.L_x_139:
[----:B------:R-:W-:Y:S01]  /*7f40*/  BAR.SYNC.DEFER_BLOCKING 0x1, 0x80 ;  /* 0x0042000000007b1d */ /* 0x000fe20000010000 */
[----:B------:R-:W-:Y:S01]  /*7f50*/  ISETP.NE.AND P1, PT, R61, RZ, PT ;  /* 0x000000ff3d00720c */ /* 0x000fe20003f25270 */
[----:B------:R-:W-:Y:S01]  /*7f60*/  UISETP.NE.AND UP0, UPT, UR52, URZ, UPT ;  /* 0x000000ff3400728c */ /* 0x000fe2000bf05270 */
[----:B------:R-:W-:Y:S11]  /*7f70*/  LEA R2, R26, UR43, 0x3 ;  /* 0x0000002b1a027c11 */ /* 0x000ff6000f8e18ff */
[----:B------:R-:W-:Y:S01]  /*7f80*/  @P1 SHF.L.U32 R3, R59, 0x1f, RZ ;  /* 0x0000001f3b031819 */ /* 0x000fe200000006ff */
[----:B------:R-:W-:Y:S06]  /*7f90*/  BRA.U !UP0, `(.L_x_141) ;  /* 0x0000000108247547 */ /* 0x000fec000b800000 */
[----:B------:R-:W-:Y:S01]  /*7fa0*/  IMAD.U32 R4, RZ, RZ, UR46 ;  /* 0x0000002eff047e24 */ /* 0x000fe2000f8e00ff */
[----:B------:R-:W-:Y:S01]  /*7fb0*/  MOV R0, UR47 ;  /* 0x0000002f00007c02 */ /* 0x000fe20008000f00 */
[----:B------:R-:W-:Y:S03]  /*7fc0*/  UIADD3 UR4, UPT, UPT, UR46, 0x1, URZ ;  /* 0x000000012e047890 */ /* 0x000fe6000fffe0ff */
[----:B------:R-:W-:Y:S01]  /*7fd0*/  @P1 LEA R4, R4, UR43, 0x3 ;  /* 0x0000002b04041c11 */ /* 0x000fe2000f8e18ff */
[----:B------:R-:W-:Y:S04]  /*7fe0*/  UISETP.NE.AND UP0, UPT, UR4, 0x4, UPT ;  /* 0x000000040400788c */ /* 0x000fe8000bf05270 */
[----:B------:R-:W-:Y:S01]  /*7ff0*/  @P1 VIADD R4, R4, 0x1c0 ;  /* 0x000001c004041836 */ /* 0x000fe20000000000 */
[----:B------:R-:W-:Y:S04]  /*8000*/  USEL UR46, UR4, URZ, UP0 ;  /* 0x000000ff042e7287 */ /* 0x000fe80008000000 */
[----:B------:R-:W-:Y:S04]  /*8010*/  @P1 PRMT R0, R0, 0x654, R4 ;  /* 0x0000065400001816 */ /* 0x000fe80000000004 */
[----:B------:R2:W-:Y:S04]  /*8020*/  @P1 SYNCS.ARRIVE.TRANS64.RED.A1T0 RZ, [R0+URZ], RZ ;  /* 0x000000ff00ff19a7 */ /* 0x0005e800081004ff */
.L_x_141:
[----:B------:R-:W3:Y:S01]  /*8030*/  @P1 SYNCS.PHASECHK.TRANS64.TRYWAIT P0, [R2+URZ+0x1a0], R3 ;  /* 0x0001a003020015a7 */ /* 0x000ee200080011ff */
[----:B------:R-:W-:Y:S01]  /*8040*/  BSSY B1, `(.L_x_142) ;  /* 0x0000012000017945 */ /* 0x000fe20003800000 */
[----:B---3--:R-:W-:Y:S03]  /*8050*/  @P1 SEL R63, RZ, 0x1, !P0 ;  /* 0x00000001ff3f1807 */ /* 0x008fe60004000000 */
[----:B------:R-:W-:Y:S05]  /*8060*/  @!P1 BRA `(.L_x_143) ;  /* 0x00000000003c9947 */ /* 0x000fea0003800000 */
[----:B------:R-:W-:Y:S01]  /*8070*/  ISETP.NE.AND P1, PT, R64, RZ, PT ;  /* 0x000000ff4000720c */ /* 0x000fe20003f25270 */
[----:B------:R-:W-:Y:S01]  /*8080*/  BSSY B0, `(.L_x_144) ;  /* 0x0000009000007945 */ /* 0x000fe20003800000 */
[----:B------:R-:W-:Y:S11]  /*8090*/  ISETP.NE.AND P0, PT, R63, RZ, PT ;  /* 0x000000ff3f00720c */ /* 0x000ff60003f05270 */
[----:B------:R-:W-:Y:S05]  /*80a0*/  @P1 IMAD R4, R26, 0x1000, R56 ;  /* 0x000010001a041824 */ /* 0x000fea00078e0238 */
[----:B------:R-:W-:Y:S05]  /*80b0*/  @P1 IADD3 R3, PT, PT, R4, UR43, RZ ;  /* 0x0000002b04031c10 */ /* 0x000fea000fffe0ff */
[----:B------:R-:W-:Y:S01]  /*80c0*/  @P1 IMAD.IADD R3, R65, 0x1, R3 ;  /* 0x0000000141031824 */ /* 0x000fe200078e0203 */
[----:B------:R-:W-:Y:S06]  /*80d0*/  @P0 BRA `(.L_x_145) ;  /* 0x00000000000c0947 */ /* 0x000fec0003800000 */
[----:B--2---:R-:W-:Y:S04]  /*80e0*/  SHF.L.U32 R0, R59, 0x1f, RZ ;  /* 0x0000001f3b007819 */ /* 0x004fe800000006ff */
[----:B------:R-:W2:Y:S02]  /*80f0*/  SYNCS.PHASECHK.TRANS64.TRYWAIT P0, [R2+URZ+0x1a0], R0 ;  /* 0x0001a000020075a7 */ /* 0x000ea400080011ff */
[----:B--2---:R-:W-:Y:S05]  /*8100*/  @!P0 BRA `(.L_x_146) ;  /* 0x0000003000308947 */ /* 0x004fea0003800000 */
.L_x_145:
[----:B------:R-:W-:Y:S05]  /*8110*/  BSYNC B0 ;  /* 0x0000000000007941 */ /* 0x000fea0003800000 */
.L_x_144:
[----:B------:R-:W-:Y:S02]  /*8120*/  ISETP.NE.AND P0, PT, R64, RZ, PT ;  /* 0x000000ff4000720c */ /* 0x000fe40003f05270 */
[----:B------:R-:W-:Y:S11]  /*8130*/  IADD3 R26, PT, PT, R26, 0x1, RZ ;  /* 0x000000011a1a7810 */ /* 0x000ff60007ffe0ff */
[----:B------:R3:W4:Y:S04]  /*8140*/  @P0 LDS.128 R28, [R4+UR43+0x300] ;  /* 0x0003002b041c0984 */ /* 0x0007280008000c00 */
[----:B------:R3:W1:Y:S02]  /*8150*/  @P0 LDS.128 R36, [R3+0x300] ;  /* 0x0003000003240984 */ /* 0x0006640000000c00 */
.L_x_143:
[----:B------:R-:W-:Y:S05]  /*8160*/  BSYNC B1 ;  /* 0x0000000000017941 */ /* 0x000fea0003800000 */
.L_x_142:
[----:B--2---:R-:W-:Y:S05]  /*8170*/  VIADD R0, R25, 0x10 ;  /* 0x0000001019007836 */ /* 0x004fea0000000000 */
[----:B------:R-:W-:Y:S04]  /*8180*/  SHF.R.U32.HI R0, RZ, 0x15, R0 ;  /* 0x00000015ff007819 */ /* 0x000fe80000011600 */
[----:B------:R-:W-:Y:S11]  /*8190*/  LOP3.LUT P0, RZ, R0, 0x3, R47, 0x48, !PT ;  /* 0x0000000300ff7812 */ /* 0x000ff6000780482f */
[----:B------:R-:W-:Y:S02]  /*81a0*/  @!UPT UIADD3 URZ, UPT, UPT, URZ, URZ, URZ ;  /* 0x000000fffffff290 */ /* 0x000fe4000fffe0ff */
[----:B------:R-:W-:Y:S05]  /*81b0*/  @!P0 BRA `(.L_x_147) ;  /* 0x0000000000408947 */ /* 0x000fea0003800000 */
[----:B------:R-:W2:Y:S01]  /*81c0*/  LDCU.64 UR8, c[0x4][0x70] ;  /* 0x01000e00ff0877ac */ /* 0x000ea20008000a00 */
[----:B---3--:R-:W-:Y:S01]  /*81d0*/  MOV R3, 0x0 ;  /* 0x0000000000037802 */ /* 0x008fe20000000f00 */
[----:B------:R-:W-:Y:S02]  /*81e0*/  HFMA2 R12, -RZ, RZ, 0, 5.9604644775390625e-08 ;  /* 0x00000001ff0c7431 */ /* 0x000fe400000001ff */
[----:B-1----:R-:W-:Y:S02]  /*81f0*/  IMAD.MOV.U32 R8, RZ, RZ, 0x192 ;  /* 0x00000192ff087424 */ /* 0x002fe400078e00ff */
[----:B------:R-:W-:Y:S01]  /*8200*/  IMAD.MOV.U32 R13, RZ, RZ, RZ ;  /* 0x000000ffff0d7224 */ /* 0x000fe200078e00ff */
[----:B------:R-:W1:Y:S01]  /*8210*/  LDCU.64 UR6, c[0x4][0x78] ;  /* 0x01000f00ff0677ac */ /* 0x000e620008000a00 */
[----:B------:R-:W3:Y:S01]  /*8220*/  LDC.64 R2, c[0x4][R3] ;  /* 0x0100000003027b82 */ /* 0x000ee20000000a00 */
[----:B------:R-:W5:Y:S01]  /*8230*/  LDCU.64 UR4, c[0x4][0x10] ;  /* 0x01000200ff0477ac */ /* 0x000f620008000a00 */
[----:B--2---:R-:W-:Y:S01]  /*8240*/  MOV R5, UR9 ;  /* 0x0000000900057c02 */ /* 0x004fe20008000f00 */
[----:B------:R-:W-:Y:S01]  /*8250*/  IMAD.U32 R4, RZ, RZ, UR8 ;  /* 0x00000008ff047e24 */ /* 0x000fe2000f8e00ff */
[----:B-1----:R-:W-:Y:S01]  /*8260*/  MOV R7, UR7 ;  /* 0x0000000700077c02 */ /* 0x002fe20008000f00 */
[----:B------:R-:W-:Y:S01]  /*8270*/  IMAD.U32 R6, RZ, RZ, UR6 ;  /* 0x00000006ff067e24 */ /* 0x000fe2000f8e00ff */
[----:B-----5:R-:W-:Y:S01]  /*8280*/  MOV R11, UR5 ;  /* 0x00000005000b7c02 */ /* 0x020fe20008000f00 */
[----:B------:R-:W-:Y:S02]  /*8290*/  IMAD.U32 R10, RZ, RZ, UR4 ;  /* 0x00000004ff0a7e24 */ /* 0x000fe4000f8e00ff */
[----:B------:R-:W-:Y:S07]  /*82a0*/  LEPC R20, `(.L_x_147) ;  /* 0x000000001014794e */ /* 0x000fee0000000000 */
[----:B---34-:R-:W-:Y:S05]  /*82b0*/  CALL.ABS.NOINC R2 ;  /* 0x0000000002007343 */ /* 0x018fea0003c00000 */
.L_x_147:
[----:B------:R-:W-:Y:S01]  /*82c0*/  ISETP.NE.AND P6, PT, R61, RZ, PT ;  /* 0x000000ff3d00720c */ /* 0x000fe20003fc5270 */
[----:B------:R-:W-:Y:S05]  /*82d0*/  WARPSYNC.ALL ;  /* 0x0000000000007948 */ /* 0x000fea0003800000 */
[----:B------:R-:W-:Y:S01]  /*82e0*/  R2UR UR4, R25 ;  /* 0x00000000190472ca */ /* 0x000fe200000e0000 */
[----:B---34-:R-:W-:Y:S01]  /*82f0*/  HADD2.F32 R3, -RZ, R28.H0_H0 ;  /* 0x2000001cff037230 */ /* 0x018fe20000004100 */
[----:B------:R-:W-:Y:S01]  /*8300*/  ISETP.NE.AND P0, PT, R60, RZ, PT ;  /* 0x000000ff3c00720c */ /* 0x000fe20003f05270 */
[----:B------:R-:W-:Y:S01]  /*8310*/  HADD2.F32 R20, -RZ, R30.H0_H0 ;  /* 0x2000001eff147230 */ /* 0x000fe20000004100 */
[----:B------:R-:W-:Y:S09]  /*8320*/  BSSY.RECONVERGENT B0, `(.L_x_148) ;  /* 0x0000058000007945 */ /* 0x000ff20003800200 */
[----:B-1----:R-:W1:Y:S02]  /*8330*/  LDTM.x16 R4, tmem[UR4+0x10] ;  /* 0x00001004000479ee */ /* 0x002e640008240000 */
[C---:B-1----:R-:W-:Y:S01]  /*8340*/  FMUL R0, R24.reuse, R4 ;  /* 0x0000000418007220 */ /* 0x042fe20000400000 */
[----:B------:R-:W-:Y:S02]  /*8350*/  HADD2.F32 R4, -RZ, R28.H1_H1 ;  /* 0x3000001cff047230 */ /* 0x000fe40000004100 */
[C---:B------:R-:W-:Y:S01]  /*8360*/  FMUL R2, R24.reuse, R5 ;  /* 0x0000000518027220 */ /* 0x040fe20000400000 */
[--C-:B------:R-:W-:Y:S02]  /*8370*/  HADD2.F32 R5, -RZ, R29.reuse.H0_H0 ;  /* 0x2000001dff057230 */ /* 0x100fe40000004100 */
[C---:B------:R-:W-:Y:S01]  /*8380*/  FFMA R0, R27.reuse, R3, R0 ;  /* 0x000000031b007223 */ /* 0x040fe20000000000 */
[C---:B------:R-:W-:Y:S01]  /*8390*/  FMUL R3, R24.reuse, R6 ;  /* 0x0000000618037220 */ /* 0x040fe20000400000 */
[----:B------:R-:W-:Y:S02]  /*83a0*/  HADD2.F32 R6, -RZ, R29.H1_H1 ;  /* 0x3000001dff067230 */ /* 0x000fe40000004100 */
[C---:B------:R-:W-:Y:S01]  /*83b0*/  FFMA R2, R27.reuse, R4, R2 ;  /* 0x000000041b027223 */ /* 0x040fe20000000002 */
[C---:B------:R-:W-:Y:S01]  /*83c0*/  FMUL R7, R24.reuse, R7 ;  /* 0x0000000718077220 */ /* 0x040fe20000400000 */
[C---:B------:R-:W-:Y:S01]  /*83d0*/  FFMA R3, R27.reuse, R5, R3 ;  /* 0x000000051b037223 */ /* 0x040fe20000000003 */
[C---:B------:R-:W-:Y:S01]  /*83e0*/  FMUL R4, R24.reuse, R8 ;  /* 0x0000000818047220 */ /* 0x040fe20000400000 */
[----:B------:R-:W-:Y:S01]  /*83f0*/  FMUL R5, R24, R9 ;  /* 0x0000000918057220 */ /* 0x000fe20000400000 */
[----:B------:R-:W-:Y:S01]  /*8400*/  F2FP.F16.F32.PACK_AB R32, R2, R0 ;  /* 0x000000000220723e */ /* 0x000fe200000000ff */
[C---:B------:R-:W-:Y:S01]  /*8410*/  FFMA R7, R27.reuse, R6, R7 ;  /* 0x000000061b077223 */ /* 0x040fe20000000007 */
[----:B------:R-:W-:Y:S02]  /*8420*/  HADD2.F32 R0, -RZ, R30.H1_H1 ;  /* 0x3000001eff007230 */ /* 0x000fe40000004100 */
[----:B------:R-:W-:Y:S01]  /*8430*/  FFMA R4, R27, R20, R4 ;  /* 0x000000141b047223 */ /* 0x000fe20000000004 */
[--C-:B------:R-:W-:Y:S02]  /*8440*/  HADD2.F32 R2, -RZ, R31.reuse.H0_H0 ;  /* 0x2000001fff027230 */ /* 0x100fe40000004100 */
[C---:B------:R-:W-:Y:S01]  /*8450*/  FMUL R6, R24.reuse, R10 ;  /* 0x0000000a18067220 */ /* 0x040fe20000400000 */
[----:B------:R-:W-:Y:S01]  /*8460*/  F2FP.F16.F32.PACK_AB R33, R7, R3 ;  /* 0x000000030721723e */ /* 0x000fe200000000ff */
[----:B------:R-:W-:Y:S02]  /*8470*/  HADD2.F32 R3, -RZ, R31.H1_H1 ;  /* 0x3000001fff037230 */ /* 0x000fe40000004100 */
[C---:B------:R-:W-:Y:S01]  /*8480*/  FFMA R5, R27.reuse, R0, R5 ;  /* 0x000000001b057223 */ /* 0x040fe20000000005 */
[C---:B------:R-:W-:Y:S01]  /*8490*/  FMUL R11, R24.reuse, R11 ;  /* 0x0000000b180b7220 */ /* 0x040fe20000400000 */
[--C-:B------:R-:W-:Y:S02]  /*84a0*/  HADD2.F32 R7, -RZ, R36.reuse.H0_H0 ;  /* 0x20000024ff077230 */ /* 0x100fe40000004100 */
[C---:B------:R-:W-:Y:S01]  /*84b0*/  FMUL R8, R24.reuse, R12 ;  /* 0x0000000c18087220 */ /* 0x040fe20000400000 */
[----:B------:R-:W-:Y:S02]  /*84c0*/  HADD2.F32 R0, -RZ, R36.H1_H1 ;  /* 0x30000024ff007230 */ /* 0x000fe40000004100 */
[C---:B------:R-:W-:Y:S01]  /*84d0*/  FMUL R9, R24.reuse, R13 ;  /* 0x0000000d18097220 */ /* 0x040fe20000400000 */
[C---:B------:R-:W-:Y:S01]  /*84e0*/  FFMA R6, R27.reuse, R2, R6 ;  /* 0x000000021b067223 */ /* 0x040fe20000000006 */
[C---:B------:R-:W-:Y:S01]  /*84f0*/  FFMA R11, R27.reuse, R3, R11 ;  /* 0x000000031b0b7223 */ /* 0x040fe2000000000b */
[C---:B------:R-:W-:Y:S01]  /*8500*/  FFMA R8, R27.reuse, R7, R8 ;  /* 0x000000071b087223 */ /* 0x040fe20000000008 */
[C---:B------:R-:W-:Y:S01]  /*8510*/  FFMA R9, R27.reuse, R0, R9 ;  /* 0x000000001b097223 */ /* 0x040fe20000000009 */
[--C-:B------:R-:W-:Y:S02]  /*8520*/  HADD2.F32 R2, -RZ, R37.reuse.H0_H0 ;  /* 0x20000025ff027230 */ /* 0x100fe40000004100 */
[C---:B------:R-:W-:Y:S01]  /*8530*/  FMUL R10, R24.reuse, R14 ;  /* 0x0000000e180a7220 */ /* 0x040fe20000400000 */
[----:B------:R-:W-:Y:S02]  /*8540*/  HADD2.F32 R0, -RZ, R37.H1_H1 ;  /* 0x30000025ff007230 */ /* 0x000fe40000004100 */
[C---:B------:R-:W-:Y:S01]  /*8550*/  FMUL R15, R24.reuse, R15 ;  /* 0x0000000f180f7220 */ /* 0x040fe20000400000 */
[C---:B------:R-:W-:Y:S01]  /*8560*/  FMUL R12, R24.reuse, R16 ;  /* 0x00000010180c7220 */ /* 0x040fe20000400000 */
[C---:B------:R-:W-:Y:S01]  /*8570*/  FFMA R10, R27.reuse, R2, R10 ;  /* 0x000000021b0a7223 */ /* 0x040fe2000000000a */
[--C-:B------:R-:W-:Y:S02]  /*8580*/  HADD2.F32 R2, -RZ, R38.reuse.H0_H0 ;  /* 0x20000026ff027230 */ /* 0x100fe40000004100 */
[----:B------:R-:W-:Y:S01]  /*8590*/  FFMA R15, R27, R0, R15 ;  /* 0x000000001b0f7223 */ /* 0x000fe2000000000f */
[----:B------:R-:W-:Y:S01]  /*85a0*/  HADD2.F32 R0, -RZ, R38.H1_H1 ;  /* 0x30000026ff007230 */ /* 0x000fe20000004100 */
[----:B------:R-:W-:Y:S01]  /*85b0*/  F2FP.F16.F32.PACK_AB R34, R5, R4 ;  /* 0x000000040522723e */ /* 0x000fe200000000ff */
        /* <DEDUP_REMOVED lines=14> */
[----:B------:R-:W-:Y:S02]  /*86a0*/  F2FP.F16.F32.PACK_AB R11, R19, R14 ;  /* 0x0000000e130b723e */ /* 0x000fe400000000ff */
[----:B------:R-:W-:Y:S02]  /*86b0*/  MOV R2, UR46 ;  /* 0x0000002e00027c02 */ /* 0x000fe40008000f00 */
[----:B------:R-:W-:Y:S01]  /*86c0*/  MOV R0, UR47 ;  /* 0x0000002f00007c02 */ /* 0x000fe20008000f00 */
[----:B------:R1:W-:Y:S01]  /*86d0*/  STS.128 [R62+0x1300], R8 ;  /* 0x001300083e007388 */ /* 0x0003e20000000c00 */
[----:B------:R-:W-:Y:S02]  /*86e0*/  @P6 LEA R2, R2, UR43, 0x3 ;  /* 0x0000002b02026c11 */ /* 0x000fe4000f8e18ff */
[----:B------:R-:W-:Y:S02]  /*86f0*/  @P6 SHF.L.U32 R3, R59, 0x1f, RZ ;  /* 0x0000001f3b036819 */ /* 0x000fe400000006ff */
[----:B------:R-:W-:Y:S01]  /*8700*/  @P6 IADD3 R2, PT, PT, R2, 0x1c0, RZ ;  /* 0x000001c002026810 */ /* 0x000fe20007ffe0ff */
[----:B------:R-:W-:Y:S01]  /*8710*/  @!PT LDS RZ, [RZ] ;  /* 0x00000000fffff984 */ /* 0x000fe20000000800 */
[----:B------:R-:W-:Y:S01]  /*8720*/  @!PT LDS RZ, [RZ] ;  /* 0x00000000fffff984 */ /* 0x000fe20000000800 */
[----:B------:R-:W-:Y:S01]  /*8730*/  @!PT LDS RZ, [RZ] ;  /* 0x00000000fffff984 */ /* 0x000fe20000000800 */
[----:B------:R-:W-:Y:S01]  /*8740*/  @!PT LDS RZ, [RZ] ;  /* 0x00000000fffff984 */ /* 0x000fe20000000800 */
[----:B------:R2:W-:Y:S06]  /*8750*/  MEMBAR.ALL.CTA ;  /* 0x0000000000007992 */ /* 0x0005ec0000008000 */
[----:B--2---:R-:W2:Y:S01]  /*8760*/  FENCE.VIEW.ASYNC.S ;  /* 0x00000000000073c6 */ /* 0x004ea20000000000 */
[----:B------:R-:W-:Y:S02]  /*8770*/  @P6 PRMT R0, R0, 0x654, R2 ;  /* 0x0000065400006816 */ /* 0x000fe40000000002 */
[----:B------:R-:W-:Y:S01]  /*8780*/  LEA R2, R26, UR43, 0x3 ;  /* 0x0000002b1a027c11 */ /* 0x000fe2000f8e18ff */
[----:B--2---:R-:W-:Y:S06]  /*8790*/  BAR.SYNC.DEFER_BLOCKING 0x1, 0x80 ;  /* 0x0042000000007b1d */ /* 0x004fec0000010000 */
[----:B------:R-:W-:Y:S05]  /*87a0*/  @P0 BRA `(.L_x_149) ;  /* 0x00000000003c0947 */ /* 0x000fea0003800000 */
[----:B------:R-:W2:Y:S01]  /*87b0*/  LDCU.64 UR6, c[0x0][0x348] ;  /* 0x00006900ff0677ac */ /* 0x000ea20008000a00 */
[----:B------:R-:W-:Y:S02]  /*87c0*/  UIADD3 UR13, UPT, UPT, UR49, 0x10, URZ ;  /* 0x00000010310d7890 */ /* 0x000fe4000fffe0ff */
[----:B------:R-:W-:Y:S01]  /*87d0*/  UIADD3 UR12, UPT, UPT, UR43, 0x1300, URZ ;  /* 0x000013002b0c7890 */ /* 0x000fe2000fffe0ff */
[----:B------:R-:W-:Y:S01]  /*87e0*/  UMOV UR14, UR50 ;  /* 0x00000032000e7c82 */ /* 0x000fe20008000000 */
[----:B------:R-:W-:Y:S01]  /*87f0*/  UMOV UR15, UR36 ;  /* 0x00000024000f7c82 */ /* 0x000fe20008000000 */
[----:B------:R-:W-:Y:S02]  /*8800*/  UIADD3 UR9, UPT, UPT, UR49, 0x50, URZ ;  /* 0x0000005031097890 */ /* 0x000fe4000fffe0ff */
[----:B------:R-:W-:Y:S01]  /*8810*/  UIADD3 UR8, UPT, UPT, UR43, 0x1b00, URZ ;  /* 0x00001b002b087890 */ /* 0x000fe2000fffe0ff */
[----:B------:R-:W-:Y:S01]  /*8820*/  UMOV UR10, UR50 ;  /* 0x00000032000a7c82 */ /* 0x000fe20008000000 */
[----:B------:R-:W-:Y:S01]  /*8830*/  UMOV UR11, UR36 ;  /* 0x00000024000b7c82 */ /* 0x000fe20008000000 */
[----:B--2---:R-:W-:Y:S04]  /*8840*/  UIADD3 UR4, UP0, UPT, UR6, 0x680, URZ ;  /* 0x0000068006047890 */ /* 0x004fe8000ff1e0ff */
[----:B------:R-:W-:Y:S09]  /*8850*/  UIADD3.X UR5, UPT, UPT, URZ, UR7, URZ, UP0, !UPT ;  /* 0x00000007ff057290 */ /* 0x000ff200087fe4ff */
[----:B------:R2:W-:Y:S01]  /*8860*/  UTMASTG.3D [UR12], [UR4] ;  /* 0x0000000c040073b5 */ /* 0x0005e20008010000 */
[----:B------:R2:W-:Y:S01]  /*8870*/  UTMASTG.3D [UR8], [UR4] ;  /* 0x00000008040073b5 */ /* 0x0005e20008010000 */
[----:B------:R0:W-:Y:S01]  /*8880*/  UTMACMDFLUSH ;  /* 0x00000000000079b7 */ /* 0x0001e20000000000 */
[----:B--2---:R-:W-:Y:S04]  /*8890*/  DEPBAR.LE SB0, 0x1 ;  /* 0x000080400000791a */ /* 0x004fe80000000000 */
.L_x_149:
[----:B------:R-:W-:Y:S05]  /*88a0*/  BSYNC.RECONVERGENT B0 ;  /* 0x0000000000007941 */ /* 0x000fea0003800200 */
.L_x_148:
[----:B------:R-:W-:Y:S01]  /*88b0*/  BAR.SYNC.DEFER_BLOCKING 0x1, 0x80 ;  /* 0x0042000000007b1d */ /* 0x000fe20000010000 */
[----:B------:R-:W-:Y:S04]  /*88c0*/  UIADD3 UR4, UPT, UPT, UR46, 0x1, URZ ;  /* 0x000000012e047890 */ /* 0x000fe8000fffe0ff */
[----:B------:R-:W-:Y:S04]  /*88d0*/  UISETP.NE.AND UP0, UPT, UR4, 0x4, UPT ;  /* 0x000000040400788c */ /* 0x000fe8000bf05270 */
[----:B------:R-:W-:Y:S01]  /*88e0*/  USEL UR44, UR4, URZ, UP0 ;  /* 0x000000ff042c7287 */ /* 0x000fe20008000000 */
[----:B------:R2:W-:Y:S01]  /*88f0*/  @P6 SYNCS.ARRIVE.TRANS64.RED.A1T0 RZ, [R0+URZ], RZ ;  /* 0x000000ff00ff69a7 */ /* 0x0005e200081004ff */
[----:B------:R-:W-:Y:S01]  /*8900*/  BSSY B1, `(.L_x_150) ;  /* 0x0000013000017945 */ /* 0x000fe20003800000 */
[----:B------:R-:W3:Y:S02]  /*8910*/  @P6 SYNCS.PHASECHK.TRANS64.TRYWAIT P0, [R2+URZ+0x1a0], R3 ;  /* 0x0001a003020065a7 */ /* 0x000ee400080011ff */
[----:B---3--:R-:W-:Y:S01]  /*8920*/  @P6 SEL R63, RZ, 0x1, !P0 ;  /* 0x00000001ff3f6807 */ /* 0x008fe20004000000 */
[----:B--2---:R-:W-:Y:S06]  /*8930*/  @!P6 BRA `(.L_x_151) ;  /* 0x00000000003ce947 */ /* 0x004fec0003800000 */
[----:B------:R-:W-:Y:S01]  /*8940*/  ISETP.NE.AND P1, PT, R64, RZ, PT ;  /* 0x000000ff4000720c */ /* 0x000fe20003f25270 */
[----:B------:R-:W-:Y:S01]  /*8950*/  BSSY B0, `(.L_x_152) ;  /* 0x0000009000007945 */ /* 0x000fe20003800000 */
[----:B------:R-:W-:Y:S11]  /*8960*/  ISETP.NE.AND P0, PT, R63, RZ, PT ;  /* 0x000000ff3f00720c */ /* 0x000ff60003f05270 */
[----:B------:R-:W-:Y:S05]  /*8970*/  @P1 IMAD R3, R26, 0x1000, R56 ;  /* 0x000010001a031824 */ /* 0x000fea00078e0238 */
[----:B------:R-:W-:Y:S05]  /*8980*/  @P1 IADD3 R0, PT, PT, R3, UR43, RZ ;  /* 0x0000002b03001c10 */ /* 0x000fea000fffe0ff */
[----:B------:R-:W-:Y:S01]  /*8990*/  @P1 IMAD.IADD R0, R65, 0x1, R0 ;  /* 0x0000000141001824 */ /* 0x000fe200078e0200 */
[----:B------:R-:W-:Y:S06]  /*89a0*/  @P0 BRA `(.L_x_153) ;  /* 0x00000000000c0947 */ /* 0x000fec0003800000 */
[----:B------:R-:W-:Y:S04]  /*89b0*/  SHF.L.U32 R4, R59, 0x1f, RZ ;  /* 0x0000001f3b047819 */ /* 0x000fe800000006ff */
[----:B------:R-:W2:Y:S02]  /*89c0*/  SYNCS.PHASECHK.TRANS64.TRYWAIT P0, [R2+URZ+0x1a0], R4 ;  /* 0x0001a004020075a7 */ /* 0x000ea400080011ff */
[----:B--2---:R-:W-:Y:S05]  /*89d0*/  @!P0 BRA `(.L_x_154) ;  /* 0x0000002800108947 */ /* 0x004fea0003800000 */
.L_x_153:
[----:B------:R-:W-:Y:S05]  /*89e0*/  BSYNC B0 ;  /* 0x0000000000007941 */ /* 0x000fea0003800000 */
.L_x_152:
[----:B------:R-:W-:Y:S02]  /*89f0*/  ISETP.NE.AND P0, PT, R64, RZ, PT ;  /* 0x000000ff4000720c */ /* 0x000fe40003f05270 */
[----:B------:R-:W-:Y:S11]  /*8a00*/  IADD3 R26, PT, PT, R26, 0x1, RZ ;  /* 0x000000011a1a7810 */ /* 0x000ff60007ffe0ff */
[----:B------:R3:W4:Y:S04]  /*8a10*/  @P0 LDS.128 R28, [R3+UR43+0x300] ;  /* 0x0003002b031c0984 */ /* 0x0007280008000c00 */
[----:B------:R3:W1:Y:S02]  /*8a20*/  @P0 LDS.128 R36, [R0+0x300] ;  /* 0x0003000000240984 */ /* 0x0006640000000c00 */
.L_x_151:
[----:B------:R-:W-:Y:S05]  /*8a30*/  BSYNC B1 ;  /* 0x0000000000017941 */ /* 0x000fea0003800000 */
.L_x_150:
[----:B---3--:R-:W-:Y:S05]  /*8a40*/  VIADD R0, R25, 0x20 ;  /* 0x0000002019007836 */ /* 0x008fea0000000000 */
[----:B------:R-:W-:Y:S04]  /*8a50*/  SHF.R.U32.HI R0, RZ, 0x15, R0 ;  /* 0x00000015ff007819 */ /* 0x000fe80000011600 */
[----:B------:R-:W-:Y:S11]  /*8a60*/  LOP3.LUT P0, RZ, R0, 0x3, R47, 0x48, !PT ;  /* 0x0000000300ff7812 */ /* 0x000ff6000780482f */
[----:B------:R-:W-:Y:S02]  /*8a70*/  @!UPT UIADD3 URZ, UPT, UPT, URZ, URZ, URZ ;  /* 0x000000fffffff290 */ /* 0x000fe4000fffe0ff */
[----:B------:R-:W-:Y:S05]  /*8a80*/  @!P0 BRA `(.L_x_155) ;  /* 0x0000000000408947 */ /* 0x000fea0003800000 */
[----:B------:R-:W3:Y:S01]  /*8a90*/  LDCU.64 UR8, c[0x4][0x70] ;  /* 0x01000e00ff0877ac */ /* 0x000ee20008000a00 */
[----:B------:R-:W-:Y:S01]  /*8aa0*/  MOV R3, 0x0 ;  /* 0x0000000000037802 */ /* 0x000fe20000000f00 */
[----:B------:R-:W-:Y:S02]  /*8ab0*/  HFMA2 R12, -RZ, RZ, 0, 5.9604644775390625e-08 ;  /* 0x00000001ff0c7431 */ /* 0x000fe400000001ff */
[----:B-1----:R-:W-:Y:S02]  /*8ac0*/  IMAD.MOV.U32 R8, RZ, RZ, 0x192 ;  /* 0x00000192ff087424 */ /* 0x002fe400078e00ff */
[----:B------:R-:W-:Y:S01]  /*8ad0*/  IMAD.MOV.U32 R13, RZ, RZ, RZ ;  /* 0x000000ffff0d7224 */ /* 0x000fe200078e00ff */
[----:B------:R-:W1:Y:S01]  /*8ae0*/  LDCU.64 UR6, c[0x4][0x78] ;  /* 0x01000f00ff0677ac */ /* 0x000e620008000a00 */
[----:B--2---:R-:W2:Y:S01]  /*8af0*/  LDC.64 R2, c[0x4][R3] ;  /* 0x0100000003027b82 */ /* 0x004ea20000000a00 */
[----:B------:R-:W5:Y:S01]  /*8b00*/  LDCU.64 UR4, c[0x4][0x10] ;  /* 0x01000200ff0477ac */ /* 0x000f620008000a00 */
[----:B---3--:R-:W-:Y:S01]  /*8b10*/  MOV R5, UR9 ;  /* 0x0000000900057c02 */ /* 0x008fe20008000f00 */
[----:B------:R-:W-:Y:S01]  /*8b20*/  IMAD.U32 R4, RZ, RZ, UR8 ;  /* 0x00000008ff047e24 */ /* 0x000fe2000f8e00ff */
[----:B-1----:R-:W-:Y:S01]  /*8b30*/  MOV R7, UR7 ;  /* 0x0000000700077c02 */ /* 0x002fe20008000f00 */
[----:B------:R-:W-:Y:S01]  /*8b40*/  IMAD.U32 R6, RZ, RZ, UR6 ;  /* 0x00000006ff067e24 */ /* 0x000fe2000f8e00ff */
[----:B-----5:R-:W-:Y:S01]  /*8b50*/  MOV R11, UR5 ;  /* 0x00000005000b7c02 */ /* 0x020fe20008000f00 */
[----:B------:R-:W-:Y:S02]  /*8b60*/  IMAD.U32 R10, RZ, RZ, UR4 ;  /* 0x00000004ff0a7e24 */ /* 0x000fe4000f8e00ff */
[----:B------:R-:W-:Y:S07]  /*8b70*/  LEPC R20, `(.L_x_155) ;  /* 0x000000001014794e */ /* 0x000fee0000000000 */
[----:B--2-4-:R-:W-:Y:S05]  /*8b80*/  CALL.ABS.NOINC R2 ;  /* 0x0000000002007343 */ /* 0x014fea0003c00000 */
.L_x_155:
[----:B------:R-:W-:Y:S01]  /*8b90*/  ISETP.NE.AND P6, PT, R61, RZ, PT ;  /* 0x000000ff3d00720c */ /* 0x000fe20003fc5270 */
[----:B------:R-:W-:Y:S05]  /*8ba0*/  WARPSYNC.ALL ;  /* 0x0000000000007948 */ /* 0x000fea0003800000 */
[----:B------:R-:W-:Y:S01]  /*8bb0*/  R2UR UR4, R25 ;  /* 0x00000000190472ca */ /* 0x000fe200000e0000 */
[----:B----4-:R-:W-:Y:S01]  /*8bc0*/  HADD2.F32 R3, -RZ, R28.H0_H0 ;  /* 0x2000001cff037230 */ /* 0x010fe20000004100 */
[----:B------:R-:W-:Y:S01]  /*8bd0*/  ISETP.NE.AND P0, PT, R60, RZ, PT ;  /* 0x000000ff3c00720c */ /* 0x000fe20003f05270 */
[----:B------:R-:W-:Y:S01]  /*8be0*/  HADD2.F32 R20, -RZ, R30.H0_H0 ;  /* 0x2000001eff147230 */ /* 0x000fe20000004100 */
[----:B------:R-:W-:Y:S09]  /*8bf0*/  BSSY.RECONVERGENT B0, `(.L_x_156) ;  /* 0x0000058000007945 */ /* 0x000ff20003800200 */
[----:B-12---:R-:W1:Y:S02]  /*8c00*/  LDTM.x16 R4, tmem[UR4+0x20] ;  /* 0x00002004000479ee */ /* 0x006e640008240000 */
        /* <DEDUP_REMOVED lines=59> */
[----:B------:R-:W-:Y:S02]  /*8fc0*/  LEA R3, R26, UR43, 0x3 ;  /* 0x0000002b1a037c11 */ /* 0x000fe4000f8e18ff */
        /* <DEDUP_REMOVED lines=8> */
[----:B------:R-:W-:Y:S01]  /*9050*/  @P6 SHF.L.U32 R2, R59, 0x1f, RZ ;  /* 0x0000001f3b026819 */ /* 0x000fe200000006ff */
        /* <DEDUP_REMOVED lines=17> */
.L_x_157:
[----:B------:R-:W-:Y:S05]  /*9170*/  BSYNC.RECONVERGENT B0 ;  /* 0x0000000000007941 */ /* 0x000fea0003800200 */
.L_x_156:
        /* <DEDUP_REMOVED lines=19> */
.L_x_161:
[----:B------:R-:W-:Y:S05]  /*92b0*/  BSYNC B0 ;  /* 0x0000000000007941 */ /* 0x000fea0003800000 */
.L_x_160:
[----:B------:R-:W-:Y:S11]  /*92c0*/  ISETP.NE.AND P0, PT, R64, RZ, PT ;  /* 0x000000ff4000720c */ /* 0x000ff60003f05270 */
[----:B------:R-:W-:Y:S02]  /*92d0*/  @!UPT UIADD3 URZ, UPT, UPT, URZ, URZ, URZ ;  /* 0x000000fffffff290 */ /* 0x000fe4000fffe0ff */
[----:B------:R3:W4:Y:S04]  /*92e0*/  @P0 LDS.128 R28, [R26+UR43+0x300] ;  /* 0x0003002b1a1c0984 */ /* 0x0007280008000c00 */
[----:B------:R3:W1:Y:S02]  /*92f0*/  @P0 LDS.128 R36, [R65+0x300] ;  /* 0x0003000041240984 */ /* 0x0006640000000c00 */
.L_x_159:
[----:B------:R-:W-:Y:S05]  /*9300*/  BSYNC B1 ;  /* 0x0000000000017941 */ /* 0x000fea0003800000 */
.L_x_158:
[----:B--2---:R-:W-:Y:S05]  /*9310*/  VIADD R0, R25, 0x30 ;  /* 0x0000003019007836 */ /* 0x004fea0000000000 */
[----:B------:R-:W-:Y:S04]  /*9320*/  SHF.R.U32.HI R0, RZ, 0x15, R0 ;  /* 0x00000015ff007819 */ /* 0x000fe80000011600 */
[----:B------:R-:W-:Y:S11]  /*9330*/  LOP3.LUT P0, RZ, R0, 0x3, R47, 0x48, !PT ;  /* 0x0000000300ff7812 */ /* 0x000ff6000780482f */
[----:B------:R-:W-:Y:S02]  /*9340*/  @!UPT UIADD3 URZ, UPT, UPT, URZ, URZ, URZ ;  /* 0x000000fffffff290 */ /* 0x000fe4000fffe0ff */
[----:B------:R-:W-:Y:S05]  /*9350*/  @!P0 BRA `(.L_x_163) ;  /* 0x0000000000408947 */ /* 0x000fea0003800000 */
[----:B------:R-:W2:Y:S01]  /*9360*/  LDCU.64 UR8, c[0x4][0x70] ;  /* 0x01000e00ff0877ac */ /* 0x000ea20008000a00 */
[----:B------:R-:W-:Y:S01]  /*9370*/  MOV R3, 0x0 ;  /* 0x0000000000037802 */ /* 0x000fe20000000f00 */
        /* <DEDUP_REMOVED lines=14> */
.L_x_163:
[----:B------:R-:W-:Y:S01]  /*9460*/  ISETP.NE.AND P0, PT, R60, RZ, PT ;  /* 0x000000ff3c00720c */ /* 0x000fe20003f05270 */
[----:B------:R-:W-:Y:S05]  /*9470*/  WARPSYNC.ALL ;  /* 0x0000000000007948 */ /* 0x000fea0003800000 */
[----:B------:R-:W-:Y:S01]  /*9480*/  R2UR UR4, R25 ;  /* 0x00000000190472ca */ /* 0x000fe200000e0000 */
[--C-:B----4-:R-:W-:Y:S01]  /*9490*/  HADD2.F32 R20, -RZ, R28.reuse.H0_H0 ;  /* 0x2000001cff147230 */ /* 0x110fe20000004100 */
[----:B------:R-:W-:Y:S01]  /*94a0*/  IADD3 R53, PT, PT, R53, 0x230, RZ ;  /* 0x0000023035357810 */ /* 0x000fe20007ffe0ff */
[----:B------:R-:W-:Y:S01]  /*94b0*/  HADD2.F32 R21, -RZ, R28.H1_H1 ;  /* 0x3000001cff157230 */ /* 0x000fe20000004100 */
[----:B------:R-:W-:Y:S01]  /*94c0*/  BSSY.RECONVERGENT B0, `(.L_x_164) ;  /* 0x0000054000007945 */ /* 0x000fe20003800200 */
[--C-:B------:R-:W-:Y:S01]  /*94d0*/  HADD2.F32 R25, -RZ, R29.reuse.H0_H0 ;  /* 0x2000001dff197230 */ /* 0x100fe20000004100 */
[----:B------:R-:W-:Y:S01]  /*94e0*/  LOP3.LUT R53, R53, 0xfefffff8, RZ, 0xc0, !PT ;  /* 0xfefffff835357812 */ /* 0x000fe200078ec0ff */
[----:B---3--:R-:W-:Y:S02]  /*94f0*/  HADD2.F32 R26, -RZ, R29.H1_H1 ;  /* 0x3000001dff1a7230 */ /* 0x008fe40000004100 */
[--C-:B------:R-:W-:Y:S02]  /*9500*/  HADD2.F32 R28, -RZ, R30.reuse.H0_H0 ;  /* 0x2000001eff1c7230 */ /* 0x100fe40000004100 */
[----:B------:R-:W-:Y:S02]  /*9510*/  HADD2.F32 R29, -RZ, R30.H1_H1 ;  /* 0x3000001eff1d7230 */ /* 0x000fe40000004100 */
[----:B-1----:R-:W1:Y:S01]  /*9520*/  LDTM.x16 R4, tmem[UR4+0x30] ;  /* 0x00003004000479ee */ /* 0x002e620008240000 */
[----:B------:R-:W-:Y:S01]  /*9530*/  NOP ;  /* 0x0000000000007918 */ /* 0x000fe20000000000 */
[----:B-1----:R1:W-:Y:S01]  /*9540*/  SYNCS.ARRIVE.TRANS64.RED.A1T0 RZ, [R53+URZ], RZ ;  /* 0x000000ff35ff79a7 */ /* 0x0023e200081004ff */
[--C-:B------:R-:W-:Y:S02]  /*9550*/  HADD2.F32 R30, -RZ, R31.reuse.H0_H0 ;  /* 0x2000001fff1e7230 */ /* 0x100fe40000004100 */
[----:B------:R-:W-:Y:S02]  /*9560*/  HADD2.F32 R31, -RZ, R31.H1_H1 ;  /* 0x3000001fff1f7230 */ /* 0x000fe40000004100 */
        /* <DEDUP_REMOVED lines=8> */
[C---:B------:R-:W-:Y:S01]  /*95f0*/  FMUL R4, R24.reuse, R4 ;  /* 0x0000000418047220 */ /* 0x040fe20000400000 */
[C---:B------:R-:W-:Y:S01]  /*9600*/  FMUL R5, R24.reuse, R5 ;  /* 0x0000000518057220 */ /* 0x040fe20000400000 */
[C---:B------:R-:W-:Y:S01]  /*9610*/  FMUL R6, R24.reuse, R6 ;  /* 0x0000000618067220 */ /* 0x040fe20000400000 */
[C---:B------:R-:W-:Y:S01]  /*9620*/  FMUL R7, R24.reuse, R7 ;  /* 0x0000000718077220 */ /* 0x040fe20000400000 */
[C---:B------:R-:W-:Y:S01]  /*9630*/  FFMA R4, R27.reuse, R20, R4 ;  /* 0x000000141b047223 */ /* 0x040fe20000000004 */
        /* <DEDUP_REMOVED lines=15> */
[C---:B------:R-:W-:Y:S01]  /*9730*/  FMUL R12, R24.reuse, R16 ;  /* 0x00000010180c7220 */ /* 0x040fe20000400000 */
[C---:B------:R-:W-:Y:S01]  /*9740*/  FFMA R0, R27.reuse, R32, R0 ;  /* 0x000000201b007223 */ /* 0x040fe20000000000 */
[C---:B------:R-:W-:Y:S01]  /*9750*/  FMUL R13, R24.reuse, R17 ;  /* 0x00000011180d7220 */ /* 0x040fe20000400000 */
[----:B------:R-:W-:Y:S01]  /*9760*/  FFMA R2, R27, R33, R2 ;  /* 0x000000211b027223 */ /* 0x000fe20000000002 */
[----:B------:R-:W-:Y:S01]  /*9770*/  F2FP.F16.F32.PACK_AB R4, R5, R4 ;  /* 0x000000040504723e */ /* 0x000fe200000000ff */
[C---:B------:R-:W-:Y:S01]  /*9780*/  FMUL R14, R24.reuse, R18 ;  /* 0x00000012180e7220 */ /* 0x040fe20000400000 */
[----:B------:R-:W-:Y:S01]  /*9790*/  FFMA R3, R27, R34, R3 ;  /* 0x000000221b037223 */ /* 0x000fe20000000003 */
[----:B------:R-:W-:Y:S01]  /*97a0*/  F2FP.F16.F32.PACK_AB R5, R7, R6 ;  /* 0x000000060705723e */ /* 0x000fe200000000ff */
[----:B------:R-:W-:Y:S01]  /*97b0*/  FFMA R15, R27, R35, R15 ;  /* 0x000000231b0f7223 */ /* 0x000fe2000000000f */
[----:B------:R-:W-:Y:S01]  /*97c0*/  FMUL R19, R24, R19 ;  /* 0x0000001318137220 */ /* 0x000fe20000400000 */
[----:B------:R-:W-:Y:S01]  /*97d0*/  F2FP.F16.F32.PACK_AB R6, R9, R8 ;  /* 0x000000080906723e */ /* 0x000fe200000000ff */
[----:B------:R-:W-:Y:S01]  /*97e0*/  FFMA R12, R27, R36, R12 ;  /* 0x000000241b0c7223 */ /* 0x000fe2000000000c */
[----:B------:R-:W-:Y:S01]  /*97f0*/  F2FP.F16.F32.PACK_AB R7, R11, R10 ;  /* 0x0000000a0b07723e */ /* 0x000fe200000000ff */
[C---:B------:R-:W-:Y:S01]  /*9800*/  FFMA R13, R27.reuse, R37, R13 ;  /* 0x000000251b0d7223 */ /* 0x040fe2000000000d */
[C---:B------:R-:W-:Y:S01]  /*9810*/  FFMA R14, R27.reuse, R38, R14 ;  /* 0x000000261b0e7223 */ /* 0x040fe2000000000e */
[----:B------:R-:W-:Y:S01]  /*9820*/  FFMA R19, R27, R39, R19 ;  /* 0x000000271b137223 */ /* 0x000fe20000000013 */
[----:B------:R-:W-:Y:S01]  /*9830*/  F2FP.F16.F32.PACK_AB R16, R2, R0 ;  /* 0x000000000210723e */ /* 0x000fe200000000ff */
[----:B------:R1:W-:Y:S01]  /*9840*/  STS.128 [R56+UR43+0x3300], R4 ;  /* 0x0033000438007988 */ /* 0x0003e20008000c2b */
        /* <DEDUP_REMOVED lines=27> */
.L_x_165:
[----:B------:R-:W-:Y:S05]  /*9a00*/  BSYNC.RECONVERGENT B0 ;  /* 0x0000000000007941 */ /* 0x000fea0003800200 */
.L_x_164:
[----:B------:R-:W-:Y:S01]  /*9a10*/  BAR.SYNC.DEFER_BLOCKING 0x1, 0x80 ;  /* 0x0042000000007b1d */ /* 0x000fe20000010000 */
[----:B------:R-:W-:Y:S01]  /*9a20*/  UISETP.NE.AND UP0, UPT, UR52, -0x4, UPT ;  /* 0xfffffffc3400788c */ /* 0x000fe2000bf05270 */
[----:B------:R-:W-:Y:S08]  /*9a30*/  IADD3 R22, PT, PT, R22, 0x1, RZ ;  /* 0x0000000116167810 */ /* 0x000ff00007ffe0ff */
[----:B------:R-:W-:Y:S05]  /*9a40*/  BRA.U !UP0, `(.L_x_166) ;  /* 0x0000000108287547 */ /* 0x000fea000b800000 */
[----:B------:R-:W-:Y:S01]  /*9a50*/  ISETP.NE.AND P0, PT, R61, RZ, PT ;  /* 0x000000ff3d00720c */ /* 0x000fe20003f05270 */
[----:B------:R-:W-:Y:S01]  /*9a60*/  IMAD.U32 R2, RZ, RZ, UR46 ;  /* 0x0000002eff027e24 */ /* 0x000fe2000f8e00ff */
[----:B------:R-:W-:Y:S01]  /*9a70*/  UIADD3 UR4, UPT, UPT, UR46, 0x1, URZ ;  /* 0x000000012e047890 */ /* 0x000fe2000fffe0ff */
[----:B------:R-:W-:Y:S03]  /*9a80*/  IMAD.U32 R0, RZ, RZ, UR47 ;  /* 0x0000002fff007e24 */ /* 0x000fe6000f8e00ff */
[----:B------:R-:W-:Y:S04]  /*9a90*/  UISETP.NE.AND UP0, UPT, UR4, 0x4, UPT ;  /* 0x000000040400788c */ /* 0x000fe8000bf05270 */
[----:B------:R-:W-:Y:S03]  /*9aa0*/  USEL UR46, UR4, URZ, UP0 ;  /* 0x000000ff042e7287 */ /* 0x000fe60008000000 */
[----:B------:R-:W-:Y:S05]  /*9ab0*/  @P0 LEA R2, R2, UR43, 0x3 ;  /* 0x0000002b02020c11 */ /* 0x000fea000f8e18ff */
[----:B------:R-:W-:Y:S05]  /*9ac0*/  @P0 VIADD R2, R2, 0x1c0 ;  /* 0x000001c002020836 */ /* 0x000fea0000000000 */
[----:B------:R-:W-:Y:S04]  /*9ad0*/  @P0 PRMT R0, R0, 0x654, R2 ;  /* 0x0000065400000816 */ /* 0x000fe80000000002 */
[----:B------:R2:W-:Y:S03]  /*9ae0*/  @P0 SYNCS.ARRIVE.TRANS64.RED.A1T0 RZ, [R0+URZ], RZ ;  /* 0x000000ff00ff09a7 */ /* 0x0005e600081004ff */
.L_x_166:
[----:B------:R-:W-:Y:S01]  /*9af0*/  R2UR UR4, R50 ;  /* 0x00000000320472ca */ /* 0x000fe200000e0000 */
[----:B------:R-:W-:Y:S01]  /*9b00*/  UISETP.NE.AND UP0, UPT, UR62, URZ, UPT ;  /* 0x000000ff3e00728c */ /* 0x000fe2000bf05270 */
[----:B------:R-:W-:Y:S01]  /*9b10*/  ISETP.NE.AND P0, PT, R55, 0x2, PT ;  /* 0x000000023700780c */ /* 0x000fe20003f05270 */
[----:B------:R-:W-:Y:S01]  /*9b20*/  UIADD3 UR31, UPT, UPT, UR38, UR63, URZ ;  /* 0x0000003f261f7290 */ /* 0x000fe2000fffe0ff */
[----:B------:R-:W-:Y:S01]  /*9b30*/  ISETP.NE.AND P1, PT, R22, 0x4, PT ;  /* 0x000000041600780c */ /* 0x000fe20003f25270 */
[----:B------:R-:W-:Y:S01]  /*9b40*/  UIADD3 UR52, UPT, UPT, UR52, 0x4, URZ ;  /* 0x0000000434347890 */ /* 0x000fe2000fffe0ff */
[----:B------:R-:W-:Y:S01]  /*9b50*/  SEL R2, RZ, 0x1, P0 ;  /* 0x00000001ff027807 */ /* 0x000fe20000000000 */
[----:B------:R-:W-:Y:S01]  /*9b60*/  UMOV UR36, UR61 ;  /* 0x0000003d00247c82 */ /* 0x000fe20008000000 */
[----:B--2---:R-:W-:Y:S02]  /*9b70*/  SEL R0, RZ, 0x1, P1 ;  /* 0x00000001ff007807 */ /* 0x004fe40000800000 */
[----:B------:R-:W-:Y:S02]  /*9b80*/  LOP3.LUT R57, R57, R2, RZ, 0x3c, !PT ;  /* 0x0000000239397212 */ /* 0x000fe400078e3cff */
[----:B------:R-:W-:Y:S01]  /*9b90*/  LOP3.LUT R58, R58, R0, RZ, 0x3c, !PT ;  /* 0x000000003a3a7212 */ /* 0x000fe200078e3cff */
[----:B------:R-:W-:Y:S01]  /*9ba0*/  UIADD3 UR30, UPT, UPT, UR37, UR4, URZ ;  /* 0x00000004251e7290 */ /* 0x000fe2000fffe0ff */
[----:B------:R-:W-:Y:S02]  /*9bb0*/  SEL R55, R55, RZ, P0 ;  /* 0x000000ff37377207 */ /* 0x000fe40000000000 */
[----:B------:R-:W-:Y:S01]  /*9bc0*/  SEL R22, R22, RZ, P1 ;  /* 0x000000ff16167207 */ /* 0x000fe20000800000 */
[----:B------:R-:W-:Y:S08]  /*9bd0*/  BRA.U UP0, `(.L_x_167) ;  /* 0xffffffcd005c7547 */ /* 0x000ff0000b83ffff */
[----:B------:R-:W-:-:S13]  /*9be0*/  R2UR UR4, R51 ;  /* 0x00000000330472ca */ /* 0x000fda00000e0000 */
[----:B------:R-:W-:-:S09]  /*9bf0*/  UISETP.NE.AND UP0, UPT, UR4, URZ, UPT ;  /* 0x000000ff0400728c */ /* 0x000fd2000bf05270 */
[----:B------:R-:W-:Y:S05]  /*9c00*/  BRA.U !UP0, `(.L_x_168) ;  /* 0x0000000108487547 */ /* 0x000fea000b800000 */
[----:B------:R-:W2:Y:S02]  /*9c10*/  LDCU.64 UR4, c[0x0][0x890] ;  /* 0x00011200ff0477ac */ /* 0x000ea40008000a00 */
[----:B--2---:R-:W-:-:S04]  /*9c20*/  UISETP.NE.U32.AND UP0, UPT, UR4, URZ, UPT ;  /* 0x000000ff0400728c */ /* 0x004fc8000bf05070 */
[----:B------:R-:W-:-:S09]  /*9c30*/  UISETP.NE.AND.EX UP0, UPT, UR5, URZ, UPT, UP0 ;  /* 0x000000ff0500728c */ /* 0x000fd2000bf05300 */
[----:B------:R-:W-:Y:S05]  /*9c40*/  BRA.U UP0, `(.L_x_169) ;  /* 0x00000001000c7547 */ /* 0x000fea000b800000 */
[----:B------:R-:W-:-:S13]  /*9c50*/  FSETP.NEU.AND P0, PT, R27, RZ, PT ;  /* 0x000000ff1b00720b */ /* 0x000fda0003f0d000 */
[----:B------:R-:W-:Y:S05]  /*9c60*/  @!P0 EXIT ;  /* 0x000000000000894d */ /* 0x000fea0003800000 */
[----:B------:R-:W-:Y:S05]  /*9c70*/  BRA `(.L_x_168) ;  /* 0x00000000002c7947 */ /* 0x000fea0003800000 */
.L_x_169:
[----:B------:R-:W-:Y:S01]  /*9c80*/  ISETP.NE.AND P0, PT, R54, RZ, PT ;  /* 0x000000ff3600720c */ /* 0x000fe20003f05270 */
[----:B------:R-:W-:-:S12]  /*9c90*/  BSSY.RECONVERGENT B0, `(.L_x_168) ;  /* 0x0000009000007945 */ /* 0x000fd80003800200 */
[----:B------:R-:W-:Y:S05]  /*9ca0*/  @P0 BRA `(.L_x_170) ;  /* 0x0000000000140947 */ /* 0x000fea0003800000 */
[----:B------:R-:W2:Y:S02]  /*9cb0*/  LDCU.64 UR4, c[0x0][0x888] ;  /* 0x00011100ff0477ac */ /* 0x000ea40008000a00 */
[----:B--2---:R-:W-:-:S04]  /*9cc0*/  ISETP.NE.U32.AND P0, PT, RZ, UR4, PT ;  /* 0x00000004ff007c0c */ /* 0x004fc8000bf05070 */
[----:B------:R-:W-:-:S13]  /*9cd0*/  ISETP.NE.AND.EX P0, PT, RZ, UR5, PT, P0 ;  /* 0x00000005ff007c0c */ /* 0x000fda000bf05300 */
[----:B------:R-:W-:Y:S05]  /*9ce0*/  @!P0 EXIT ;  /* 0x000000000000894d */ /* 0x000fea0003800000 */
[----:B------:R-:W-:Y:S05]  /*9cf0*/  BRA `(.L_x_171) ;  /* 0x0000000000087947 */ /* 0x000fea0003800000 */
.L_x_170:
[----:B------:R-:W-:-:S13]  /*9d00*/  FSETP.NEU.AND P0, PT, R27, RZ, PT ;  /* 0x000000ff1b00720b */ /* 0x000fda0003f0d000 */
[----:B------:R-:W-:Y:S05]  /*9d10*/  @!P0 EXIT ;  /* 0x000000000000894d */ /* 0x000fea0003800000 */
.L_x_171:
[----:B------:R-:W-:Y:S05]  /*9d20*/  BSYNC.RECONVERGENT B0 ;  /* 0x0000000000007941 */ /* 0x000fea0003800200 */
.L_x_168:
[----:B------:R-:W-:Y:S01]  /*9d30*/  ULEA UR4, UR46, UR43, 0x3 ;  /* 0x0000002b2e047291 */ /* 0x000fe2000f8e18ff */
[----:B------:R-:W-:-:S04]  /*9d40*/  DEPBAR.LE SB0, 0x0 ;  /* 0x000080000000791a */ /* 0x000fc80000000000 */
[----:B------:R-:W-:-:S04]  /*9d50*/  UIADD3 UR4, UPT, UPT, UR4, 0x1c0, URZ ;  /* 0x000001c004047890 */ /* 0x000fc8000fffe0ff */
[----:B------:R-:W-:-:S09]  /*9d60*/  UPRMT UR4, UR47, 0x654, UR4 ;  /* 0x000006542f047896 */ /* 0x000fd20008000004 */
[----:B------:R-:W-:Y:S01]  /*9d70*/  SYNCS.ARRIVE.TRANS64.RED.A1T0 RZ, [UR4], RZ ;  /* 0x000000ffffff79a7 */ /* 0x000fe20008100404 */
[----:B------:R-:W-:Y:S05]  /*9d80*/  EXIT ;  /* 0x000000000000794d */ /* 0x000fea0003800000 */
.L_x_25:
[----:B--2---:R2:W3:Y:S02]  /*9d90*/  SYNCS.PHASECHK.TRANS64.TRYWAIT P0, [R0+URZ+0x260], R2 ;  /* 0x00026002000075a7 */ /* 0x0044e400080011ff */
[----:B---3--:R-:W-:Y:S05]  /*9da0*/  @!P0 NANOSLEEP.SYNCS 0x989680 ;  /* 0x009896800000895d */ /* 0x008fea0003900000 */
[----:B------:R-:W3:Y:S02]  /*9db0*/  @!P0 SYNCS.PHASECHK.TRANS64 P0, [R0+URZ+0x260], R2 ;  /* 0x00026002000085a7 */ /* 0x000ee400080010ff */
[----:B---3--:R-:W-:Y:S05]  /*9dc0*/  @!P0 BRA `(.L_x_25) ;  /* 0xfffffffc00f08947 */ /* 0x008fea000383ffff */
[----:B------:R-:W-:Y:S05]  /*9dd0*/  BRA `(.L_x_172) ;  /* 0xffffff7c00e87947 */ /* 0x000fea000383ffff */
.L_x_28:
[----:B-1----:R-:W-:-:S07]  /*9de0*/  MOV R0, UR33 ;  /* 0x0000002100007c02 */ /* 0x002fce0008000f00 */
.L_x_173:
[----:B-1----:R1:W2:Y:S02]  /*9df0*/  SYNCS.PHASECHK.TRANS64.TRYWAIT P0, [R0+URZ+0xd0], R3 ;  /* 0x0000d003000075a7 */ /* 0x0022a400080011ff */
[----:B--2---:R-:W-:Y:S05]  /*9e00*/  @!P0 NANOSLEEP.SYNCS 0x989680 ;  /* 0x009896800000895d */ /* 0x004fea0003900000 */
[----:B------:R-:W2:Y:S02]  /*9e10*/  @!P0 SYNCS.PHASECHK.TRANS64 P0, [R0+URZ+0xd0], R3 ;  /* 0x0000d003000085a7 */ /* 0x000ea400080010ff */
[----:B--2---:R-:W-:Y:S05]  /*9e20*/  @!P0 BRA `(.L_x_173) ;  /* 0xfffffffc00f08947 */ /* 0x004fea000383ffff */
[----:B------:R-:W-:Y:S05]  /*9e30*/  BRA `(.L_x_27) ;  /* 0xffffff80003c7947 */ /* 0x000fea000383ffff */
.L_x_35:
[----:B-1----:R-:W-:-:S07]  /*9e40*/  MOV R0, UR17 ;  /* 0x0000001100007c02 */ /* 0x002fce0008000f00 */
.L_x_174:
[----:B-1----:R1:W2:Y:S02]  /*9e50*/  SYNCS.PHASECHK.TRANS64.TRYWAIT P0, [R0+URZ+0xd0], R3 ;  /* 0x0000d003000075a7 */ /* 0x0022a400080011ff */
[----:B--2---:R-:W-:Y:S05]  /*9e60*/  @!P0 NANOSLEEP.SYNCS 0x989680 ;  /* 0x009896800000895d */ /* 0x004fea0003900000 */
[----:B------:R-:W2:Y:S02]  /*9e70*/  @!P0 SYNCS.PHASECHK.TRANS64 P0, [R0+URZ+0xd0], R3 ;  /* 0x0000d003000085a7 */ /* 0x000ea400080010ff */
[----:B--2---:R-:W-:Y:S05]  /*9e80*/  @!P0 BRA `(.L_x_174) ;  /* 0xfffffffc00f08947 */ /* 0x004fea000383ffff */
[----:B------:R-:W-:Y:S05]  /*9e90*/  BRA `(.L_x_34) ;  /* 0xffffff8400007947 */ /* 0x000fea000383ffff */
.L_x_40:
[----:B-1----:R1:W2:Y:S02]  /*9ea0*/  SYNCS.PHASECHK.TRANS64.TRYWAIT P0, [R3+URZ+0x1f0], R0 ;  /* 0x0001f000030075a7 */ /* 0x0022a400080011ff */
[----:B--2---:R-:W-:Y:S05]  /*9eb0*/  @!P0 NANOSLEEP.SYNCS 0x989680 ;  /* 0x009896800000895d */ /* 0x004fea0003900000 */
[----:B------:R-:W2:Y:S02]  /*9ec0*/  @!P0 SYNCS.PHASECHK.TRANS64 P0, [R3+URZ+0x1f0], R0 ;  /* 0x0001f000030085a7 */ /* 0x000ea400080010ff */
[----:B--2---:R-:W-:Y:S05]  /*9ed0*/  @!P0 BRA `(.L_x_40) ;  /* 0xfffffffc00f08947 */ /* 0x004fea000383ffff */
[----:B------:R-:W-:Y:S05]  /*9ee0*/  BRA `(.L_x_175) ;  /* 0xffffff8400ac7947 */ /* 0x000fea000383ffff */
.L_x_44:
[----:B------:R-:W-:-:S07]  /*9ef0*/  MOV R0, UR4 ;  /* 0x0000000400007c02 */ /* 0x000fce0008000f00 */
.L_x_176:
[----:B-1----:R1:W2:Y:S02]  /*9f00*/  SYNCS.PHASECHK.TRANS64.TRYWAIT P0, [R0+URZ], R2 ;  /* 0x00000002000075a7 */ /* 0x0022a400080011ff */
[----:B--2---:R-:W-:Y:S05]  /*9f10*/  @!P0 NANOSLEEP.SYNCS 0x989680 ;  /* 0x009896800000895d */ /* 0x004fea0003900000 */
[----:B------:R-:W2:Y:S02]  /*9f20*/  @!P0 SYNCS.PHASECHK.TRANS64 P0, [R0+URZ], R2 ;  /* 0x00000002000085a7 */ /* 0x000ea400080010ff */
[----:B--2---:R-:W-:Y:S05]  /*9f30*/  @!P0 BRA `(.L_x_176) ;  /* 0xfffffffc00f08947 */ /* 0x004fea000383ffff */
[----:B------:R-:W-:Y:S05]  /*9f40*/  BRA `(.L_x_177) ;  /* 0xffffff8c00547947 */ /* 0x000fea000383ffff */
.L_x_45:
[----:B------:R-:W-:-:S07]  /*9f50*/  MOV R0, UR5 ;  /* 0x0000000500007c02 */ /* 0x000fce0008000f00 */
.L_x_178:
[----:B-1----:R1:W2:Y:S02]  /*9f60*/  SYNCS.PHASECHK.TRANS64.TRYWAIT P0, [R0+URZ], R3 ;  /* 0x00000003000075a7 */ /* 0x0022a400080011ff */
[----:B--2---:R-:W-:Y:S05]  /*9f70*/  @!P0 NANOSLEEP.SYNCS 0x989680 ;  /* 0x009896800000895d */ /* 0x004fea0003900000 */
[----:B------:R-:W2:Y:S02]  /*9f80*/  @!P0 SYNCS.PHASECHK.TRANS64 P0, [R0+URZ], R3 ;  /* 0x00000003000085a7 */ /* 0x000ea400080010ff */
[----:B--2---:R-:W-:Y:S05]  /*9f90*/  @!P0 BRA `(.L_x_178) ;  /* 0xfffffffc00f08947 */ /* 0x004fea000383ffff */
[----:B------:R-:W-:Y:S05]  /*9fa0*/  BRA `(.L_x_179) ;  /* 0xffffff8c00607947 */ /* 0x000fea000383ffff */
.L_x_46:
[----:B------:R-:W-:-:S07]  /*9fb0*/  MOV R0, UR5 ;  /* 0x0000000500007c02 */ /* 0x000fce0008000f00 */
.L_x_180:
[----:B-1----:R1:W2:Y:S02]  /*9fc0*/  SYNCS.PHASECHK.TRANS64.TRYWAIT P0, [R0+URZ], R3 ;  /* 0x00000003000075a7 */ /* 0x0022a400080011ff */
[----:B--2---:R-:W-:Y:S05]  /*9fd0*/  @!P0 NANOSLEEP.SYNCS 0x989680 ;  /* 0x009896800000895d */ /* 0x004fea0003900000 */
[----:B------:R-:W2:Y:S02]  /*9fe0*/  @!P0 SYNCS.PHASECHK.TRANS64 P0, [R0+URZ], R3 ;  /* 0x00000003000085a7 */ /* 0x000ea400080010ff */
[----:B--2---:R-:W-:Y:S05]  /*9ff0*/  @!P0 BRA `(.L_x_180) ;  /* 0xfffffffc00f08947 */ /* 0x004fea000383ffff */
[----:B------:R-:W-:Y:S05]  /*a000*/  BRA `(.L_x_181) ;  /* 0xffffff8c006c7947 */ /* 0x000fea000383ffff */
.L_x_47:
[----:B------:R-:W-:-:S07]  /*a010*/  MOV R0, UR5 ;  /* 0x0000000500007c02 */ /* 0x000fce0008000f00 */
.L_x_182:
[----:B-1----:R1:W2:Y:S02]  /*a020*/  SYNCS.PHASECHK.TRANS64.TRYWAIT P0, [R0+URZ], R3 ;  /* 0x00000003000075a7 */ /* 0x0022a400080011ff */
[----:B--2---:R-:W-:Y:S05]  /*a030*/  @!P0 NANOSLEEP.SYNCS 0x989680 ;  /* 0x009896800000895d */ /* 0x004fea0003900000 */
[----:B------:R-:W2:Y:S02]  /*a040*/  @!P0 SYNCS.PHASECHK.TRANS64 P0, [R0+URZ], R3 ;  /* 0x00000003000085a7 */ /* 0x000ea400080010ff */
[----:B--2---:R-:W-:Y:S05]  /*a050*/  @!P0 BRA `(.L_x_182) ;  /* 0xfffffffc00f08947 */ /* 0x004fea000383ffff */
[----:B------:R-:W-:Y:S05]  /*a060*/  BRA `(.L_x_183) ;  /* 0xffffff8c00787947 */ /* 0x000fea000383ffff */
.L_x_48:
[----:B------:R-:W-:-:S07]  /*a070*/  MOV R0, UR5 ;  /* 0x0000000500007c02 */ /* 0x000fce0008000f00 */
.L_x_184:
[----:B-1----:R1:W2:Y:S02]  /*a080*/  SYNCS.PHASECHK.TRANS64.TRYWAIT P0, [R0+URZ], R3 ;  /* 0x00000003000075a7 */ /* 0x0022a400080011ff */
[----:B--2---:R-:W-:Y:S05]  /*a090*/  @!P0 NANOSLEEP.SYNCS 0x989680 ;  /* 0x009896800000895d */ /* 0x004fea0003900000 */
[----:B------:R-:W2:Y:S02]  /*a0a0*/  @!P0 SYNCS.PHASECHK.TRANS64 P0, [R0+URZ], R3 ;  /* 0x00000003000085a7 */ /* 0x000ea400080010ff */
[----:B--2---:R-:W-:Y:S05]  /*a0b0*/  @!P0 BRA `(.L_x_184) ;  /* 0xfffffffc00f08947 */ /* 0x004fea000383ffff */
[----:B------:R-:W-:Y:S05]  /*a0c0*/  BRA `(.L_x_185) ;  /* 0xffffff8c00847947 */ /* 0x000fea000383ffff */
.L_x_49:
[----:B------:R-:W-:-:S07]  /*a0d0*/  MOV R0, UR5 ;  /* 0x0000000500007c02 */ /* 0x000fce0008000f00 */
.L_x_186:
[----:B-1----:R1:W2:Y:S02]  /*a0e0*/  SYNCS.PHASECHK.TRANS64.TRYWAIT P0, [R0+URZ], R3 ;  /* 0x00000003000075a7 */ /* 0x0022a400080011ff */
[----:B--2---:R-:W-:Y:S05]  /*a0f0*/  @!P0 NANOSLEEP.SYNCS 0x989680 ;  /* 0x009896800000895d */ /* 0x004fea0003900000 */
[----:B------:R-:W2:Y:S02]  /*a100*/  @!P0 SYNCS.PHASECHK.TRANS64 P0, [R0+URZ], R3 ;  /* 0x00000003000085a7 */ /* 0x000ea400080010ff */
[----:B--2---:R-:W-:Y:S05]  /*a110*/  @!P0 BRA `(.L_x_186) ;  /* 0xfffffffc00f08947 */ /* 0x004fea000383ffff */
[----:B------:R-:W-:Y:S05]  /*a120*/  BRA `(.L_x_187) ;  /* 0xffffff8c00907947 */ /* 0x000fea000383ffff */
.L_x_50:
[----:B------:R-:W-:-:S07]  /*a130*/  MOV R0, UR5 ;  /* 0x0000000500007c02 */ /* 0x000fce0008000f00 */
.L_x_188:
[----:B-1----:R1:W2:Y:S02]  /*a140*/  SYNCS.PHASECHK.TRANS64.TRYWAIT P0, [R0+URZ], R3 ;  /* 0x00000003000075a7 */ /* 0x0022a400080011ff */
[----:B--2---:R-:W-:Y:S05]  /*a150*/  @!P0 NANOSLEEP.SYNCS 0x989680 ;  /* 0x009896800000895d */ /* 0x004fea0003900000 */
[----:B------:R-:W2:Y:S02]  /*a160*/  @!P0 SYNCS.PHASECHK.TRANS64 P0, [R0+URZ], R3 ;  /* 0x00000003000085a7 */ /* 0x000ea400080010ff */
[----:B--2---:R-:W-:Y:S05]  /*a170*/  @!P0 BRA `(.L_x_188) ;  /* 0xfffffffc00f08947 */ /* 0x004fea000383ffff */
[----:B------:R-:W-:Y:S05]  /*a180*/  BRA `(.L_x_189) ;  /* 0xffffff8c009c7947 */ /* 0x000fea000383ffff */
.L_x_51:
[----:B------:R-:W-:-:S07]  /*a190*/  MOV R0, UR5 ;  /* 0x0000000500007c02 */ /* 0x000fce0008000f00 */
.L_x_190:
[----:B-1----:R1:W2:Y:S02]  /*a1a0*/  SYNCS.PHASECHK.TRANS64.TRYWAIT P0, [R0+URZ], R3 ;  /* 0x00000003000075a7 */ /* 0x0022a400080011ff */
[----:B--2---:R-:W-:Y:S05]  /*a1b0*/  @!P0 NANOSLEEP.SYNCS 0x989680 ;  /* 0x009896800000895d */ /* 0x004fea0003900000 */
[----:B------:R-:W2:Y:S02]  /*a1c0*/  @!P0 SYNCS.PHASECHK.TRANS64 P0, [R0+URZ], R3 ;  /* 0x00000003000085a7 */ /* 0x000ea400080010ff */
[----:B--2---:R-:W-:Y:S05]  /*a1d0*/  @!P0 BRA `(.L_x_190) ;  /* 0xfffffffc00f08947 */ /* 0x004fea000383ffff */
[----:B------:R-:W-:Y:S05]  /*a1e0*/  BRA `(.L_x_191) ;  /* 0xffffff8c00a87947 */ /* 0x000fea000383ffff */
.L_x_52:
[----:B------:R-:W-:-:S07]  /*a1f0*/  MOV R0, UR5 ;  /* 0x0000000500007c02 */ /* 0x000fce0008000f00 */
.L_x_192:
[----:B-1----:R1:W2:Y:S02]  /*a200*/  SYNCS.PHASECHK.TRANS64.TRYWAIT P0, [R0+URZ], R3 ;  /* 0x00000003000075a7 */ /* 0x0022a400080011ff */
[----:B--2---:R-:W-:Y:S05]  /*a210*/  @!P0 NANOSLEEP.SYNCS 0x989680 ;  /* 0x009896800000895d */ /* 0x004fea0003900000 */
[----:B------:R-:W2:Y:S02]  /*a220*/  @!P0 SYNCS.PHASECHK.TRANS64 P0, [R0+URZ], R3 ;  /* 0x00000003000085a7 */ /* 0x000ea400080010ff */
[----:B--2---:R-:W-:Y:S05]  /*a230*/  @!P0 BRA `(.L_x_192) ;  /* 0xfffffffc00f08947 */ /* 0x004fea000383ffff */
[----:B------:R-:W-:Y:S05]  /*a240*/  BRA `(.L_x_193) ;  /* 0xffffff8c00b47947 */ /* 0x000fea000383ffff */
.L_x_53:
[----:B------:R-:W-:-:S07]  /*a250*/  MOV R0, UR5 ;  /* 0x0000000500007c02 */ /* 0x000fce0008000f00 */
.L_x_194:
[----:B-1----:R1:W2:Y:S02]  /*a260*/  SYNCS.PHASECHK.TRANS64.TRYWAIT P0, [R0+URZ], R3 ;  /* 0x00000003000075a7 */ /* 0x0022a400080011ff */
[----:B--2---:R-:W-:Y:S05]  /*a270*/  @!P0 NANOSLEEP.SYNCS 0x989680 ;  /* 0x009896800000895d */ /* 0x004fea0003900000 */
[----:B------:R-:W2:Y:S02]  /*a280*/  @!P0 SYNCS.PHASECHK.TRANS64 P0, [R0+URZ], R3 ;  /* 0x00000003000085a7 */ /* 0x000ea400080010ff */
[----:B--2---:R-:W-:Y:S05]  /*a290*/  @!P0 BRA `(.L_x_194) ;  /* 0xfffffffc00f08947 */ /* 0x004fea000383ffff */
[----:B------:R-:W-:Y:S05]  /*a2a0*/  BRA `(.L_x_195) ;  /* 0xffffff8c00c07947 */ /* 0x000fea000383ffff */
.L_x_54:
[----:B------:R-:W-:-:S07]  /*a2b0*/  MOV R0, UR5 ;  /* 0x0000000500007c02 */ /* 0x000fce0008000f00 */
.L_x_196:
[----:B-1----:R1:W2:Y:S02]  /*a2c0*/  SYNCS.PHASECHK.TRANS64.TRYWAIT P0, [R0+URZ], R3 ;  /* 0x00000003000075a7 */ /* 0x0022a400080011ff */
[----:B--2---:R-:W-:Y:S05]  /*a2d0*/  @!P0 NANOSLEEP.SYNCS 0x989680 ;  /* 0x009896800000895d */ /* 0x004fea0003900000 */
[----:B------:R-:W2:Y:S02]  /*a2e0*/  @!P0 SYNCS.PHASECHK.TRANS64 P0, [R0+URZ], R3 ;  /* 0x00000003000085a7 */ /* 0x000ea400080010ff */
[----:B--2---:R-:W-:Y:S05]  /*a2f0*/  @!P0 BRA `(.L_x_196) ;  /* 0xfffffffc00f08947 */ /* 0x004fea000383ffff */
[----:B------:R-:W-:Y:S05]  /*a300*/  BRA `(.L_x_197) ;  /* 0xffffff8c00cc7947 */ /* 0x000fea000383ffff */
.L_x_55:
[----:B------:R-:W-:-:S07]  /*a310*/  MOV R0, UR5 ;  /* 0x0000000500007c02 */ /* 0x000fce0008000f00 */
.L_x_198:
[----:B-1----:R1:W2:Y:S02]  /*a320*/  SYNCS.PHASECHK.TRANS64.TRYWAIT P0, [R0+URZ], R3 ;  /* 0x00000003000075a7 */ /* 0x0022a400080011ff */
[----:B--2---:R-:W-:Y:S05]  /*a330*/  @!P0 NANOSLEEP.SYNCS 0x989680 ;  /* 0x009896800000895d */ /* 0x004fea0003900000 */
[----:B------:R-:W2:Y:S02]  /*a340*/  @!P0 SYNCS.PHASECHK.TRANS64 P0, [R0+URZ], R3 ;  /* 0x00000003000085a7 */ /* 0x000ea400080010ff */
[----:B--2---:R-:W-:Y:S05]  /*a350*/  @!P0 BRA `(.L_x_198) ;  /* 0xfffffffc00f08947 */ /* 0x004fea000383ffff */
[----:B------:R-:W-:Y:S05]  /*a360*/  BRA `(.L_x_199) ;  /* 0xffffff8c00d87947 */ /* 0x000fea000383ffff */
.L_x_56:
[----:B------:R-:W-:-:S07]  /*a370*/  MOV R0, UR5 ;  /* 0x0000000500007c02 */ /* 0x000fce0008000f00 */
.L_x_200:
[----:B-1----:R1:W2:Y:S02]  /*a380*/  SYNCS.PHASECHK.TRANS64.TRYWAIT P0, [R0+URZ], R3 ;  /* 0x00000003000075a7 */ /* 0x0022a400080011ff */
[----:B--2---:R-:W-:Y:S05]  /*a390*/  @!P0 NANOSLEEP.SYNCS 0x989680 ;  /* 0x009896800000895d */ /* 0x004fea0003900000 */
[----:B------:R-:W2:Y:S02]  /*a3a0*/  @!P0 SYNCS.PHASECHK.TRANS64 P0, [R0+URZ], R3 ;  /* 0x00000003000085a7 */ /* 0x000ea400080010ff */
[----:B--2---:R-:W-:Y:S05]  /*a3b0*/  @!P0 BRA `(.L_x_200) ;  /* 0xfffffffc00f08947 */ /* 0x004fea000383ffff */
[----:B------:R-:W-:Y:S05]  /*a3c0*/  BRA `(.L_x_201) ;  /* 0xffffff8c00e47947 */ /* 0x000fea000383ffff */
.L_x_57:
[----:B------:R-:W-:-:S07]  /*a3d0*/  MOV R0, UR5 ;  /* 0x0000000500007c02 */ /* 0x000fce0008000f00 */
.L_x_202:
[----:B-1----:R1:W2:Y:S02]  /*a3e0*/  SYNCS.PHASECHK.TRANS64.TRYWAIT P0, [R0+URZ], R3 ;  /* 0x00000003000075a7 */ /* 0x0022a400080011ff */
[----:B--2---:R-:W-:Y:S05]  /*a3f0*/  @!P0 NANOSLEEP.SYNCS 0x989680 ;  /* 0x009896800000895d */ /* 0x004fea0003900000 */
[----:B------:R-:W2:Y:S02]  /*a400*/  @!P0 SYNCS.PHASECHK.TRANS64 P0, [R0+URZ], R3 ;  /* 0x00000003000085a7 */ /* 0x000ea400080010ff */
[----:B--2---:R-:W-:Y:S05]  /*a410*/  @!P0 BRA `(.L_x_202) ;  /* 0xfffffffc00f08947 */ /* 0x004fea000383ffff */
[----:B------:R-:W-:Y:S05]  /*a420*/  BRA `(.L_x_203) ;  /* 0xffffff8c00f07947 */ /* 0x000fea000383ffff */
.L_x_58:
[----:B------:R-:W-:-:S07]  /*a430*/  MOV R0, UR5 ;  /* 0x0000000500007c02 */ /* 0x000fce0008000f00 */
.L_x_204:
[----:B-1----:R1:W2:Y:S02]  /*a440*/  SYNCS.PHASECHK.TRANS64.TRYWAIT P0, [R0+URZ], R3 ;  /* 0x00000003000075a7 */ /* 0x0022a400080011ff */
[----:B--2---:R-:W-:Y:S05]  /*a450*/  @!P0 NANOSLEEP.SYNCS 0x989680 ;  /* 0x009896800000895d */ /* 0x004fea0003900000 */
[----:B------:R-:W2:Y:S02]  /*a460*/  @!P0 SYNCS.PHASECHK.TRANS64 P0, [R0+URZ], R3 ;  /* 0x00000003000085a7 */ /* 0x000ea400080010ff */
[----:B--2---:R-:W-:Y:S05]  /*a470*/  @!P0 BRA `(.L_x_204) ;  /* 0xfffffffc00f08947 */ /* 0x004fea000383ffff */
[----:B------:R-:W-:Y:S05]  /*a480*/  BRA `(.L_x_205) ;  /* 0xffffff8c00fc7947 */ /* 0x000fea000383ffff */
.L_x_59:
[----:B------:R-:W-:-:S07]  /*a490*/  MOV R0, UR5 ;  /* 0x0000000500007c02 */ /* 0x000fce0008000f00 */
.L_x_206:
[----:B-1----:R1:W2:Y:S02]  /*a4a0*/  SYNCS.PHASECHK.TRANS64.TRYWAIT P0, [R0+URZ], R3 ;  /* 0x00000003000075a7 */ /* 0x0022a400080011ff */
[----:B--2---:R-:W-:Y:S05]  /*a4b0*/  @!P0 NANOSLEEP.SYNCS 0x989680 ;  /* 0x009896800000895d */ /* 0x004fea0003900000 */
[----:B------:R-:W2:Y:S02]  /*a4c0*/  @!P0 SYNCS.PHASECHK.TRANS64 P0, [R0+URZ], R3 ;  /* 0x00000003000085a7 */ /* 0x000ea400080010ff */
[----:B--2---:R-:W-:Y:S05]  /*a4d0*/  @!P0 BRA `(.L_x_206) ;  /* 0xfffffffc00f08947 */ /* 0x004fea000383ffff */
[----:B------:R-:W-:Y:S05]  /*a4e0*/  BRA `(.L_x_207) ;  /* 0xffffff9000087947 */ /* 0x000fea000383ffff */
.L_x_60:
[----:B------:R-:W-:-:S07]  /*a4f0*/  MOV R0, UR5 ;  /* 0x0000000500007c02 */ /* 0x000fce0008000f00 */
.L_x_208:
[----:B-1----:R1:W2:Y:S02]  /*a500*/  SYNCS.PHASECHK.TRANS64.TRYWAIT P0, [R0+URZ], R3 ;  /* 0x00000003000075a7 */ /* 0x0022a400080011ff */
[----:B--2---:R-:W-:Y:S05]  /*a510*/  @!P0 NANOSLEEP.SYNCS 0x989680 ;  /* 0x009896800000895d */ /* 0x004fea0003900000 */
[----:B------:R-:W2:Y:S02]  /*a520*/  @!P0 SYNCS.PHASECHK.TRANS64 P0, [R0+URZ], R3 ;  /* 0x00000003000085a7 */ /* 0x000ea400080010ff */
[----:B--2---:R-:W-:Y:S05]  /*a530*/  @!P0 BRA `(.L_x_208) ;  /* 0xfffffffc00f08947 */ /* 0x004fea000383ffff */
[----:B------:R-:W-:Y:S05]  /*a540*/  BRA `(.L_x_209) ;  /* 0xffffff9000147947 */ /* 0x000fea000383ffff */
.L_x_61:
[----:B------:R-:W-:-:S07]  /*a550*/  MOV R0, UR5 ;  /* 0x0000000500007c02 */ /* 0x000fce0008000f00 */
.L_x_210:
[----:B-1----:R1:W2:Y:S02]  /*a560*/  SYNCS.PHASECHK.TRANS64.TRYWAIT P0, [R0+URZ], R3 ;  /* 0x00000003000075a7 */ /* 0x0022a400080011ff */
[----:B--2---:R-:W-:Y:S05]  /*a570*/  @!P0 NANOSLEEP.SYNCS 0x989680 ;  /* 0x009896800000895d */ /* 0x004fea0003900000 */
[----:B------:R-:W2:Y:S02]  /*a580*/  @!P0 SYNCS.PHASECHK.TRANS64 P0, [R0+URZ], R3 ;  /* 0x00000003000085a7 */ /* 0x000ea400080010ff */
[----:B--2---:R-:W-:Y:S05]  /*a590*/  @!P0 BRA `(.L_x_210) ;  /* 0xfffffffc00f08947 */ /* 0x004fea000383ffff */
[----:B------:R-:W-:Y:S05]  /*a5a0*/  BRA `(.L_x_211) ;  /* 0xffffff9000207947 */ /* 0x000fea000383ffff */
.L_x_62:
[----:B------:R-:W-:-:S07]  /*a5b0*/  MOV R0, UR5 ;  /* 0x0000000500007c02 */ /* 0x000fce0008000f00 */
.L_x_212:
[----:B-1----:R1:W2:Y:S02]  /*a5c0*/  SYNCS.PHASECHK.TRANS64.TRYWAIT P0, [R0+URZ], R3 ;  /* 0x00000003000075a7 */ /* 0x0022a400080011ff */
[----:B--2---:R-:W-:Y:S05]  /*a5d0*/  @!P0 NANOSLEEP.SYNCS 0x989680 ;  /* 0x009896800000895d */ /* 0x004fea0003900000 */
[----:B------:R-:W2:Y:S02]  /*a5e0*/  @!P0 SYNCS.PHASECHK.TRANS64 P0, [R0+URZ], R3 ;  /* 0x00000003000085a7 */ /* 0x000ea400080010ff */
[----:B--2---:R-:W-:Y:S05]  /*a5f0*/  @!P0 BRA `(.L_x_212) ;  /* 0xfffffffc00f08947 */ /* 0x004fea000383ffff */
[----:B------:R-:W-:Y:S05]  /*a600*/  BRA `(.L_x_213) ;  /* 0xffffff90002c7947 */ /* 0x000fea000383ffff */
.L_x_63:
[----:B------:R-:W-:-:S07]  /*a610*/  MOV R0, UR5 ;  /* 0x0000000500007c02 */ /* 0x000fce0008000f00 */
.L_x_214:
[----:B-1----:R1:W2:Y:S02]  /*a620*/  SYNCS.PHASECHK.TRANS64.TRYWAIT P0, [R0+URZ], R3 ;  /* 0x00000003000075a7 */ /* 0x0022a400080011ff */
[----:B--2---:R-:W-:Y:S05]  /*a630*/  @!P0 NANOSLEEP.SYNCS 0x989680 ;  /* 0x009896800000895d */ /* 0x004fea0003900000 */
[----:B------:R-:W2:Y:S02]  /*a640*/  @!P0 SYNCS.PHASECHK.TRANS64 P0, [R0+URZ], R3 ;  /* 0x00000003000085a7 */ /* 0x000ea400080010ff */
[----:B--2---:R-:W-:Y:S05]  /*a650*/  @!P0 BRA `(.L_x_214) ;  /* 0xfffffffc00f08947 */ /* 0x004fea000383ffff */
[----:B------:R-:W-:Y:S05]  /*a660*/  BRA `(.L_x_215) ;  /* 0xffffff9000387947 */ /* 0x000fea000383ffff */
.L_x_64:
[----:B------:R-:W-:-:S07]  /*a670*/  MOV R0, UR5 ;  /* 0x0000000500007c02 */ /* 0x000fce0008000f00 */
.L_x_216:
[----:B-1----:R1:W2:Y:S02]  /*a680*/  SYNCS.PHASECHK.TRANS64.TRYWAIT P0, [R0+URZ], R3 ;  /* 0x00000003000075a7 */ /* 0x0022a400080011ff */
[----:B--2---:R-:W-:Y:S05]  /*a690*/  @!P0 NANOSLEEP.SYNCS 0x989680 ;  /* 0x009896800000895d */ /* 0x004fea0003900000 */
[----:B------:R-:W2:Y:S02]  /*a6a0*/  @!P0 SYNCS.PHASECHK.TRANS64 P0, [R0+URZ], R3 ;  /* 0x00000003000085a7 */ /* 0x000ea400080010ff */
[----:B--2---:R-:W-:Y:S05]  /*a6b0*/  @!P0 BRA `(.L_x_216) ;  /* 0xfffffffc00f08947 */ /* 0x004fea000383ffff */
[----:B------:R-:W-:Y:S05]  /*a6c0*/  BRA `(.L_x_217) ;  /* 0xffffff9000447947 */ /* 0x000fea000383ffff */
.L_x_65:
[----:B------:R-:W-:-:S07]  /*a6d0*/  MOV R0, UR5 ;  /* 0x0000000500007c02 */ /* 0x000fce0008000f00 */
.L_x_218:
[----:B-1----:R1:W2:Y:S02]  /*a6e0*/  SYNCS.PHASECHK.TRANS64.TRYWAIT P0, [R0+URZ], R3 ;  /* 0x00000003000075a7 */ /* 0x0022a400080011ff */
[----:B--2---:R-:W-:Y:S05]  /*a6f0*/  @!P0 NANOSLEEP.SYNCS 0x989680 ;  /* 0x009896800000895d */ /* 0x004fea0003900000 */
[----:B------:R-:W2:Y:S02]  /*a700*/  @!P0 SYNCS.PHASECHK.TRANS64 P0, [R0+URZ], R3 ;  /* 0x00000003000085a7 */ /* 0x000ea400080010ff */
[----:B--2---:R-:W-:Y:S05]  /*a710*/  @!P0 BRA `(.L_x_218) ;  /* 0xfffffffc00f08947 */ /* 0x004fea000383ffff */
[----:B------:R-:W-:Y:S05]  /*a720*/  BRA `(.L_x_219) ;  /* 0xffffff9000507947 */ /* 0x000fea000383ffff */
.L_x_66:
[----:B------:R-:W-:-:S07]  /*a730*/  MOV R0, UR5 ;  /* 0x0000000500007c02 */ /* 0x000fce0008000f00 */
.L_x_220:
[----:B-1----:R1:W2:Y:S02]  /*a740*/  SYNCS.PHASECHK.TRANS64.TRYWAIT P0, [R0+URZ], R3 ;  /* 0x00000003000075a7 */ /* 0x0022a400080011ff */
[----:B--2---:R-:W-:Y:S05]  /*a750*/  @!P0 NANOSLEEP.SYNCS 0x989680 ;  /* 0x009896800000895d */ /* 0x004fea0003900000 */
[----:B------:R-:W2:Y:S02]  /*a760*/  @!P0 SYNCS.PHASECHK.TRANS64 P0, [R0+URZ], R3 ;  /* 0x00000003000085a7 */ /* 0x000ea400080010ff */
[----:B--2---:R-:W-:Y:S05]  /*a770*/  @!P0 BRA `(.L_x_220) ;  /* 0xfffffffc00f08947 */ /* 0x004fea000383ffff */
[----:B------:R-:W-:Y:S05]  /*a780*/  BRA `(.L_x_221) ;  /* 0xffffff90005c7947 */ /* 0x000fea000383ffff */
.L_x_67:
[----:B------:R-:W-:-:S07]  /*a790*/  MOV R0, UR5 ;  /* 0x0000000500007c02 */ /* 0x000fce0008000f00 */
.L_x_222:
[----:B-1----:R1:W2:Y:S02]  /*a7a0*/  SYNCS.PHASECHK.TRANS64.TRYWAIT P0, [R0+URZ], R3 ;  /* 0x00000003000075a7 */ /* 0x0022a400080011ff */
[----:B--2---:R-:W-:Y:S05]  /*a7b0*/  @!P0 NANOSLEEP.SYNCS 0x989680 ;  /* 0x009896800000895d */ /* 0x004fea0003900000 */
[----:B------:R-:W2:Y:S02]  /*a7c0*/  @!P0 SYNCS.PHASECHK.TRANS64 P0, [R0+URZ], R3 ;  /* 0x00000003000085a7 */ /* 0x000ea400080010ff */
[----:B--2---:R-:W-:Y:S05]  /*a7d0*/  @!P0 BRA `(.L_x_222) ;  /* 0xfffffffc00f08947 */ /* 0x004fea000383ffff */
[----:B------:R-:W-:Y:S05]  /*a7e0*/  BRA `(.L_x_223) ;  /* 0xffffff9000687947 */ /* 0x000fea000383ffff */
.L_x_68:
[----:B------:R-:W-:-:S07]  /*a7f0*/  MOV R0, UR5 ;  /* 0x0000000500007c02 */ /* 0x000fce0008000f00 */
.L_x_224:
[----:B-1----:R1:W2:Y:S02]  /*a800*/  SYNCS.PHASECHK.TRANS64.TRYWAIT P0, [R0+URZ], R3 ;  /* 0x00000003000075a7 */ /* 0x0022a400080011ff */
[----:B--2---:R-:W-:Y:S05]  /*a810*/  @!P0 NANOSLEEP.SYNCS 0x989680 ;  /* 0x009896800000895d */ /* 0x004fea0003900000 */
[----:B------:R-:W2:Y:S02]  /*a820*/  @!P0 SYNCS.PHASECHK.TRANS64 P0, [R0+URZ], R3 ;  /* 0x00000003000085a7 */ /* 0x000ea400080010ff */
[----:B--2---:R-:W-:Y:S05]  /*a830*/  @!P0 BRA `(.L_x_224) ;  /* 0xfffffffc00f08947 */ /* 0x004fea000383ffff */
[----:B------:R-:W-:Y:S05]  /*a840*/  BRA `(.L_x_225) ;  /* 0xffffff9000747947 */ /* 0x000fea000383ffff */
.L_x_71:
[----:B--2---:R2:W3:Y:S02]  /*a850*/  SYNCS.PHASECHK.TRANS64.TRYWAIT P0, [R2+URZ+0x250], R4 ;  /* 0x00025004020075a7 */ /* 0x0044e400080011ff */
[----:B---3--:R-:W-:Y:S05]  /*a860*/  @!P0 NANOSLEEP.SYNCS 0x989680 ;  /* 0x009896800000895d */ /* 0x008fea0003900000 */
[----:B------:R-:W3:Y:S02]  /*a870*/  @!P0 SYNCS.PHASECHK.TRANS64 P0, [R2+URZ+0x250], R4 ;  /* 0x00025004020085a7 */ /* 0x000ee400080010ff */
[----:B---3--:R-:W-:Y:S05]  /*a880*/  @!P0 BRA `(.L_x_71) ;  /* 0xfffffffc00f08947 */ /* 0x008fea000383ffff */
[----:B------:R-:W-:Y:S05]  /*a890*/  BRA `(.L_x_226) ;  /* 0xffffff9000d07947 */ /* 0x000fea000383ffff */
.L_x_72:
[----:B------:R-:W-:-:S07]  /*a8a0*/  MOV R2, UR4 ;  /* 0x0000000400027c02 */ /* 0x000fce0008000f00 */
.L_x_227:
[----:B--2---:R2:W3:Y:S02]  /*a8b0*/  SYNCS.PHASECHK.TRANS64.TRYWAIT P0, [R2+URZ+0x200], R5 ;  /* 0x00020005020075a7 */ /* 0x0044e400080011ff */
[----:B---3--:R-:W-:Y:S05]  /*a8c0*/  @!P0 NANOSLEEP.SYNCS 0x989680 ;  /* 0x009896800000895d */ /* 0x008fea0003900000 */
[----:B------:R-:W3:Y:S02]  /*a8d0*/  @!P0 SYNCS.PHASECHK.TRANS64 P0, [R2+URZ+0x200], R5 ;  /* 0x00020005020085a7 */ /* 0x000ee400080010ff */
[----:B---3--:R-:W-:Y:S05]  /*a8e0*/  @!P0 BRA `(.L_x_227) ;  /* 0xfffffffc00f08947 */ /* 0x008fea000383ffff */
[----:B------:R-:W-:Y:S05]  /*a8f0*/  BRA `(.L_x_228) ;  /* 0xffffff9000e07947 */ /* 0x000fea000383ffff */
.L_x_73:
[----:B--2---:R2:W3:Y:S02]  /*a900*/  SYNCS.PHASECHK.TRANS64.TRYWAIT P1, [R2+URZ+0x1f0], R4 ;  /* 0x0001f004020075a7 */ /* 0x0044e400080211ff */
[----:B---3--:R-:W-:Y:S05]  /*a910*/  @!P1 NANOSLEEP.SYNCS 0x989680 ;  /* 0x009896800000995d */ /* 0x008fea0003900000 */
[----:B------:R-:W3:Y:S02]  /*a920*/  @!P1 SYNCS.PHASECHK.TRANS64 P1, [R2+URZ+0x1f0], R4 ;  /* 0x0001f004020095a7 */ /* 0x000ee400080210ff */
[----:B---3--:R-:W-:Y:S05]  /*a930*/  @!P1 BRA `(.L_x_73) ;  /* 0xfffffffc00f09947 */ /* 0x008fea000383ffff */
[----:B------:R-:W-:Y:S05]  /*a940*/  BRA `(.L_x_229) ;  /* 0xffffff9400107947 */ /* 0x000fea000383ffff */
.L_x_76:
[----:B------:R-:W-:-:S07]  /*a950*/  MOV R0, UR4 ;  /* 0x0000000400007c02 */ /* 0x000fce0008000f00 */
.L_x_230:
[----:B--2---:R2:W3:Y:S02]  /*a960*/  SYNCS.PHASECHK.TRANS64.TRYWAIT P0, [R0+URZ+0x200], R2 ;  /* 0x00020002000075a7 */ /* 0x0044e400080011ff */
[----:B---3--:R-:W-:Y:S05]  /*a970*/  @!P0 NANOSLEEP.SYNCS 0x989680 ;  /* 0x009896800000895d */ /* 0x008fea0003900000 */
[----:B------:R-:W3:Y:S02]  /*a980*/  @!P0 SYNCS.PHASECHK.TRANS64 P0, [R0+URZ+0x200], R2 ;  /* 0x00020002000085a7 */ /* 0x000ee400080010ff */
[----:B---3--:R-:W-:Y:S05]  /*a990*/  @!P0 BRA `(.L_x_230) ;  /* 0xfffffffc00f08947 */ /* 0x008fea000383ffff */
[----:B------:R-:W-:Y:S05]  /*a9a0*/  BRA `(.L_x_75) ;  /* 0xffffff9400647947 */ /* 0x000fea000383ffff */
.L_x_85:
[----:B--2---:R-:W-:-:S04]  /*a9b0*/  MOV R5, UR5 ;  /* 0x0000000500057c02 */ /* 0x004fc80008000f00 */
[----:B------:R2:W3:Y:S03]  /*a9c0*/  SYNCS.PHASECHK.TRANS64.TRYWAIT P0, [R5+URZ+0x8], R6 ;  /* 0x00000806050075a7 */ /* 0x0004e600080011ff */
[----:B---3--:R-:W-:Y:S05]  /*a9d0*/  @!P0 NANOSLEEP.SYNCS 0x989680 ;  /* 0x009896800000895d */ /* 0x008fea0003900000 */
[----:B------:R-:W3:Y:S02]  /*a9e0*/  @!P0 SYNCS.PHASECHK.TRANS64 P0, [R5+URZ+0x8], R6 ;  /* 0x00000806050085a7 */ /* 0x000ee400080010ff */
[----:B---3--:R-:W-:Y:S05]  /*a9f0*/  @!P0 BRA `(.L_x_85) ;  /* 0xfffffffc00ec8947 */ /* 0x008fea000383ffff */
[----:B------:R-:W-:Y:S05]  /*aa00*/  BRA `(.L_x_84) ;  /* 0xffffff9800187947 */ /* 0x000fea000383ffff */
.L_x_87:
[----:B------:R-:W-:Y:S01]  /*aa10*/  BSSY B0, `(.L_x_231) ;  /* 0x0000006000007945 */ /* 0x000fe20003800000 */
[----:B------:R-:W-:-:S07]  /*aa20*/  MOV R15, 0xffffffff ;  /* 0xffffffff000f7802 */ /* 0x000fce0000000f00 */
[----:B-12--5:R-:W-:Y:S05]  /*aa30*/  WARPSYNC.COLLECTIVE R15, `(.L_x_232) ;  /* 0x000000000f0c7348 */ /* 0x026fea0003c00000 */
[----:B------:R-:W-:Y:S02]  /*aa40*/  ELECT P6, UR79, PT ;  /* 0x00000000004f782f */ /* 0x000fe400038c0000 */
[----:B------:R-:W-:Y:S01]  /*aa50*/  MOV R14, UR79 ;  /* 0x0000004f000e7c02 */ /* 0x000fe20008000f00 */
[----:B-12--5:R-:W-:Y:S10]  /*aa60*/  ENDCOLLECTIVE ;  /* 0x000000000000791b */ /* 0x026ff40003800000 */
.L_x_232:
[----:B------:R-:W-:Y:S05]  /*aa70*/  BSYNC B0 ;  /* 0x0000000000007941 */ /* 0x000fea0003800000 */
.L_x_231:
[----:B------:R-:W-:Y:S05]  /*aa80*/  BRA `(.L_x_233) ;  /* 0xffffff9800487947 */ /* 0x000fea000383ffff */
.L_x_89:
[----:B--2---:R-:W-:-:S04]  /*aa90*/  MOV R0, UR5 ;  /* 0x0000000500007c02 */ /* 0x004fc80008000f00 */
[----:B------:R2:W3:Y:S03]  /*aaa0*/  SYNCS.PHASECHK.TRANS64.TRYWAIT P0, [R0+URZ+0x8], R4 ;  /* 0x00000804000075a7 */ /* 0x0004e600080011ff */
[----:B---3--:R-:W-:Y:S05]  /*aab0*/  @!P0 NANOSLEEP.SYNCS 0x989680 ;  /* 0x009896800000895d */ /* 0x008fea0003900000 */
[----:B------:R-:W3:Y:S02]  /*aac0*/  @!P0 SYNCS.PHASECHK.TRANS64 P0, [R0+URZ+0x8], R4 ;  /* 0x00000804000085a7 */ /* 0x000ee400080010ff */
[----:B---3--:R-:W-:Y:S05]  /*aad0*/  @!P0 BRA `(.L_x_89) ;  /* 0xfffffffc00ec8947 */ /* 0x008fea000383ffff */
[----:B------:R-:W-:Y:S05]  /*aae0*/  BRA `(.L_x_88) ;  /* 0xffffff98004c7947 */ /* 0x000fea000383ffff */
.L_x_90:
[----:B-1----:R1:W2:Y:S02]  /*aaf0*/  SYNCS.PHASECHK.TRANS64.TRYWAIT P0, [R0+URZ+0x1f0], R4 ;  /* 0x0001f004000075a7 */ /* 0x0022a400080011ff */
[----:B--2---:R-:W-:Y:S05]  /*ab00*/  @!P0 NANOSLEEP.SYNCS 0x989680 ;  /* 0x009896800000895d */ /* 0x004fea0003900000 */
[----:B------:R-:W2:Y:S02]  /*ab10*/  @!P0 SYNCS.PHASECHK.TRANS64 P0, [R0+URZ+0x1f0], R4 ;  /* 0x0001f004000085a7 */ /* 0x000ea400080010ff */
[----:B--2---:R-:W-:Y:S05]  /*ab20*/  @!P0 BRA `(.L_x_90) ;  /* 0xfffffffc00f08947 */ /* 0x004fea000383ffff */
[----:B------:R-:W-:Y:S05]  /*ab30*/  BRA `(.L_x_234) ;  /* 0xffffff9c00287947 */ /* 0x000fea000383ffff */
.L_x_92:
[----:B------:R-:W-:-:S07]  /*ab40*/  MOV R0, UR23 ;  /* 0x0000001700007c02 */ /* 0x000fce0008000f00 */
.L_x_235:
[----:B-1----:R1:W2:Y:S02]  /*ab50*/  SYNCS.PHASECHK.TRANS64.TRYWAIT P0, [R0+URZ+0x230], R4 ;  /* 0x00023004000075a7 */ /* 0x0022a400080011ff */
[----:B--2---:R-:W-:Y:S05]  /*ab60*/  @!P0 NANOSLEEP.SYNCS 0x989680 ;  /* 0x009896800000895d */ /* 0x004fea0003900000 */
[----:B------:R-:W2:Y:S02]  /*ab70*/  @!P0 SYNCS.PHASECHK.TRANS64 P0, [R0+URZ+0x230], R4 ;  /* 0x00023004000085a7 */ /* 0x000ea400080010ff */
[----:B--2---:R-:W-:Y:S05]  /*ab80*/  @!P0 BRA `(.L_x_235) ;  /* 0xfffffffc00f08947 */ /* 0x004fea000383ffff */
[----:B------:R-:W-:Y:S05]  /*ab90*/  BRA `(.L_x_236) ;  /* 0xffffff9c00747947 */ /* 0x000fea000383ffff */
.L_x_95:
[----:B------:R-:W-:Y:S07]  /*aba0*/  MOV R0, UR5 ;  /* 0x0000000500007c02 */ /* 0x000fee0008000f00 */
.L_x_237:
[----:B-1----:R1:W2:Y:S02]  /*abb0*/  SYNCS.PHASECHK.TRANS64.TRYWAIT P0, [R0+URZ], R4 ;  /* 0x00000004000075a7 */ /* 0x0022a400080011ff */
[----:B--2---:R-:W-:Y:S05]  /*abc0*/  @!P0 NANOSLEEP.SYNCS 0x989680 ;  /* 0x009896800000895d */ /* 0x004fea0003900000 */
[----:B------:R-:W2:Y:S02]  /*abd0*/  @!P0 SYNCS.PHASECHK.TRANS64 P0, [R0+URZ], R4 ;  /* 0x00000004000085a7 */ /* 0x000ea400080010ff */
[----:B--2---:R-:W-:Y:S05]  /*abe0*/  @!P0 BRA `(.L_x_237) ;  /* 0xfffffffc00f08947 */ /* 0x004fea000383ffff */
[----:B------:R-:W-:Y:S05]  /*abf0*/  BRA `(.L_x_94) ;  /* 0xffffff9c00887947 */ /* 0x000fea000383ffff */
.L_x_99:
[----:B-1----:R-:W-:-:S07]  /*ac00*/  MOV R0, UR4 ;  /* 0x0000000400007c02 */ /* 0x002fce0008000f00 */
.L_x_238:
[----:B-1----:R1:W2:Y:S02]  /*ac10*/  SYNCS.PHASECHK.TRANS64.TRYWAIT P0, [R0+URZ], R2 ;  /* 0x00000002000075a7 */ /* 0x0022a400080011ff */
[----:B--2---:R-:W-:Y:S05]  /*ac20*/  @!P0 NANOSLEEP.SYNCS 0x989680 ;  /* 0x009896800000895d */ /* 0x004fea0003900000 */
[----:B------:R-:W2:Y:S02]  /*ac30*/  @!P0 SYNCS.PHASECHK.TRANS64 P0, [R0+URZ], R2 ;  /* 0x00000002000085a7 */ /* 0x000ea400080010ff */
[----:B--2---:R-:W-:Y:S05]  /*ac40*/  @!P0 BRA `(.L_x_238) ;  /* 0xfffffffc00f08947 */ /* 0x004fea000383ffff */
[----:B------:R-:W-:Y:S05]  /*ac50*/  BRA `(.L_x_239) ;  /* 0xffffffa000547947 */ /* 0x000fea000383ffff */
.L_x_100:
[----:B------:R-:W-:-:S07]  /*ac60*/  MOV R0, UR5 ;  /* 0x0000000500007c02 */ /* 0x000fce0008000f00 */
.L_x_240:
[----:B-1----:R1:W2:Y:S02]  /*ac70*/  SYNCS.PHASECHK.TRANS64.TRYWAIT P0, [R0+URZ], R3 ;  /* 0x00000003000075a7 */ /* 0x0022a400080011ff */
[----:B--2---:R-:W-:Y:S05]  /*ac80*/  @!P0 NANOSLEEP.SYNCS 0x989680 ;  /* 0x009896800000895d */ /* 0x004fea0003900000 */
[----:B------:R-:W2:Y:S02]  /*ac90*/  @!P0 SYNCS.PHASECHK.TRANS64 P0, [R0+URZ], R3 ;  /* 0x00000003000085a7 */ /* 0x000ea400080010ff */
[----:B--2---:R-:W-:Y:S05]  /*aca0*/  @!P0 BRA `(.L_x_240) ;  /* 0xfffffffc00f08947 */ /* 0x004fea000383ffff */
[----:B------:R-:W-:Y:S05]  /*acb0*/  BRA `(.L_x_241) ;  /* 0xffffffa000607947 */ /* 0x000fea000383ffff */
.L_x_101:
[----:B------:R-:W-:-:S07]  /*acc0*/  MOV R0, UR5 ;  /* 0x0000000500007c02 */ /* 0x000fce0008000f00 */
.L_x_242:
[----:B-1----:R1:W2:Y:S02]  /*acd0*/  SYNCS.PHASECHK.TRANS64.TRYWAIT P0, [R0+URZ], R3 ;  /* 0x00000003000075a7 */ /* 0x0022a400080011ff */
[----:B--2---:R-:W-:Y:S05]  /*ace0*/  @!P0 NANOSLEEP.SYNCS 0x989680 ;  /* 0x009896800000895d */ /* 0x004fea0003900000 */
[----:B------:R-:W2:Y:S02]  /*acf0*/  @!P0 SYNCS.PHASECHK.TRANS64 P0, [R0+URZ], R3 ;  /* 0x00000003000085a7 */ /* 0x000ea400080010ff */
[----:B--2---:R-:W-:Y:S05]  /*ad00*/  @!P0 BRA `(.L_x_242) ;  /* 0xfffffffc00f08947 */ /* 0x004fea000383ffff */
[----:B------:R-:W-:Y:S05]  /*ad10*/  BRA `(.L_x_243) ;  /* 0xffffffa0006c7947 */ /* 0x000fea000383ffff */
.L_x_104:
[----:B------:R-:W-:-:S07]  /*ad20*/  MOV R0, UR17 ;  /* 0x0000001100007c02 */ /* 0x000fce0008000f00 */
.L_x_244:
[----:B-1----:R1:W2:Y:S02]  /*ad30*/  SYNCS.PHASECHK.TRANS64.TRYWAIT P1, [R0+URZ+0x270], R2 ;  /* 0x00027002000075a7 */ /* 0x0022a400080211ff */
[----:B--2---:R-:W-:Y:S05]  /*ad40*/  @!P1 NANOSLEEP.SYNCS 0x989680 ;  /* 0x009896800000995d */ /* 0x004fea0003900000 */
[----:B------:R-:W2:Y:S02]  /*ad50*/  @!P1 SYNCS.PHASECHK.TRANS64 P1, [R0+URZ+0x270], R2 ;  /* 0x00027002000095a7 */ /* 0x000ea400080210ff */
[----:B--2---:R-:W-:Y:S05]  /*ad60*/  @!P1 BRA `(.L_x_244) ;  /* 0xfffffffc00f09947 */ /* 0x004fea000383ffff */
[----:B------:R-:W-:Y:S05]  /*ad70*/  BRA `(.L_x_245) ;  /* 0xffffffa000b87947 */ /* 0x000fea000383ffff */
.L_x_109:
[----:B--2---:R2:W3:Y:S02]  /*ad80*/  SYNCS.PHASECHK.TRANS64.TRYWAIT P0, [R8+URZ+0x1f0], R0 ;  /* 0x0001f000080075a7 */ /* 0x0044e400080011ff */
[----:B---3--:R-:W-:Y:S05]  /*ad90*/  @!P0 NANOSLEEP.SYNCS 0x989680 ;  /* 0x009896800000895d */ /* 0x008fea0003900000 */
[----:B------:R-:W3:Y:S02]  /*ada0*/  @!P0 SYNCS.PHASECHK.TRANS64 P0, [R8+URZ+0x1f0], R0 ;  /* 0x0001f000080085a7 */ /* 0x000ee400080010ff */
[----:B---3--:R-:W-:Y:S05]  /*adb0*/  @!P0 BRA `(.L_x_109) ;  /* 0xfffffffc00f08947 */ /* 0x008fea000383ffff */
[----:B------:R-:W-:Y:S05]  /*adc0*/  BRA `(.L_x_246) ;  /* 0xffffffa400f07947 */ /* 0x000fea000383ffff */
.L_x_112:
[----:B--2---:R-:W-:Y:S07]  /*add0*/  MOV R0, UR21 ;  /* 0x0000001500007c02 */ /* 0x004fee0008000f00 */
.L_x_247:
[----:B--2---:R2:W3:Y:S02]  /*ade0*/  SYNCS.PHASECHK.TRANS64.TRYWAIT P1, [R0+URZ+0x1e8], R2 ;  /* 0x0001e802000075a7 */ /* 0x0044e400080211ff */
[----:B---3--:R-:W-:Y:S05]  /*adf0*/  @!P1 NANOSLEEP.SYNCS 0x989680 ;  /* 0x009896800000995d */ /* 0x008fea0003900000 */
[----:B------:R-:W3:Y:S02]  /*ae00*/  @!P1 SYNCS.PHASECHK.TRANS64 P1, [R0+URZ+0x1e8], R2 ;  /* 0x0001e802000095a7 */ /* 0x000ee400080210ff */
[----:B---3--:R-:W-:Y:S05]  /*ae10*/  @!P1 BRA `(.L_x_247) ;  /* 0xfffffffc00f09947 */ /* 0x008fea000383ffff */
[----:B------:R-:W-:Y:S05]  /*ae20*/  BRA `(.L_x_111) ;  /* 0xffffffac006c7947 */ /* 0x000fea000383ffff */
.L_x_115:
[----:B--2---:R-:W-:Y:S07]  /*ae30*/  MOV R0, UR21 ;  /* 0x0000001500007c02 */ /* 0x004fee0008000f00 */
.L_x_248:
[----:B--2---:R2:W3:Y:S02]  /*ae40*/  SYNCS.PHASECHK.TRANS64.TRYWAIT P0, [R0+URZ+0x1c0], R4 ;  /* 0x0001c004000075a7 */ /* 0x0044e400080011ff */
[----:B---3--:R-:W-:Y:S05]  /*ae50*/  @!P0 NANOSLEEP.SYNCS 0x989680 ;  /* 0x009896800000895d */ /* 0x008fea0003900000 */
[----:B------:R-:W3:Y:S02]  /*ae60*/  @!P0 SYNCS.PHASECHK.TRANS64 P0, [R0+URZ+0x1c0], R4 ;  /* 0x0001c004000085a7 */ /* 0x000ee400080010ff */
[----:B---3--:R-:W-:Y:S05]  /*ae70*/  @!P0 BRA `(.L_x_248) ;  /* 0xfffffffc00f08947 */ /* 0x008fea000383ffff */
[----:B------:R-:W-:Y:S05]  /*ae80*/  BRA `(.L_x_249) ;  /* 0xffffffac00c47947 */ /* 0x000fea000383ffff */
.L_x_116:
[----:B------:R-:W-:Y:S07]  /*ae90*/  MOV R0, UR21 ;  /* 0x0000001500007c02 */ /* 0x000fee0008000f00 */
.L_x_250:
[----:B--2---:R2:W3:Y:S02]  /*aea0*/  SYNCS.PHASECHK.TRANS64.TRYWAIT P0, [R0+URZ+0x1c8], R4 ;  /* 0x0001c804000075a7 */ /* 0x0044e400080011ff */
[----:B---3--:R-:W-:Y:S05]  /*aeb0*/  @!P0 NANOSLEEP.SYNCS 0x989680 ;  /* 0x009896800000895d */ /* 0x008fea0003900000 */
[----:B------:R-:W3:Y:S02]  /*aec0*/  @!P0 SYNCS.PHASECHK.TRANS64 P0, [R0+URZ+0x1c8], R4 ;  /* 0x0001c804000085a7 */ /* 0x000ee400080010ff */
[----:B---3--:R-:W-:Y:S05]  /*aed0*/  @!P0 BRA `(.L_x_250) ;  /* 0xfffffffc00f08947 */ /* 0x008fea000383ffff */
[----:B------:R-:W-:Y:S05]  /*aee0*/  BRA `(.L_x_251) ;  /* 0xffffffb000207947 */ /* 0x000fea000383ffff */
.L_x_117:
[----:B------:R-:W-:Y:S07]  /*aef0*/  MOV R0, UR21 ;  /* 0x0000001500007c02 */ /* 0x000fee0008000f00 */
.L_x_252:
[----:B--2---:R2:W3:Y:S02]  /*af00*/  SYNCS.PHASECHK.TRANS64.TRYWAIT P0, [R0+URZ+0x1d0], R4 ;  /* 0x0001d004000075a7 */ /* 0x0044e400080011ff */
[----:B---3--:R-:W-:Y:S05]  /*af10*/  @!P0 NANOSLEEP.SYNCS 0x989680 ;  /* 0x009896800000895d */ /* 0x008fea0003900000 */
[----:B------:R-:W3:Y:S02]  /*af20*/  @!P0 SYNCS.PHASECHK.TRANS64 P0, [R0+URZ+0x1d0], R4 ;  /* 0x0001d004000085a7 */ /* 0x000ee400080010ff */
[----:B---3--:R-:W-:Y:S05]  /*af30*/  @!P0 BRA `(.L_x_252) ;  /* 0xfffffffc00f08947 */ /* 0x008fea000383ffff */
[----:B------:R-:W-:Y:S05]  /*af40*/  BRA `(.L_x_253) ;  /* 0xffffffb000807947 */ /* 0x000fea000383ffff */
.L_x_118:
[----:B------:R-:W-:Y:S07]  /*af50*/  MOV R0, UR21 ;  /* 0x0000001500007c02 */ /* 0x000fee0008000f00 */
.L_x_254:
[----:B--2---:R2:W3:Y:S02]  /*af60*/  SYNCS.PHASECHK.TRANS64.TRYWAIT P0, [R0+URZ+0x1d8], R4 ;  /* 0x0001d804000075a7 */ /* 0x0044e400080011ff */
[----:B---3--:R-:W-:Y:S05]  /*af70*/  @!P0 NANOSLEEP.SYNCS 0x989680 ;  /* 0x009896800000895d */ /* 0x008fea0003900000 */
[----:B------:R-:W3:Y:S02]  /*af80*/  @!P0 SYNCS.PHASECHK.TRANS64 P0, [R0+URZ+0x1d8], R4 ;  /* 0x0001d804000085a7 */ /* 0x000ee400080010ff */
[----:B---3--:R-:W-:Y:S05]  /*af90*/  @!P0 BRA `(.L_x_254) ;  /* 0xfffffffc00f08947 */ /* 0x008fea000383ffff */
[----:B------:R-:W-:Y:S05]  /*afa0*/  BRA `(.L_x_255) ;  /* 0xffffffb000e87947 */ /* 0x000fea000383ffff */
.L_x_120:
[----:B------:R-:W-:-:S07]  /*afb0*/  MOV R0, UR21 ;  /* 0x0000001500007c02 */ /* 0x000fce0008000f00 */
.L_x_256:
[----:B---3--:R3:W4:Y:S02]  /*afc0*/  SYNCS.PHASECHK.TRANS64.TRYWAIT P0, [R0+URZ+0x1c0], R2 ;  /* 0x0001c002000075a7 */ /* 0x00872400080011ff */
[----:B----4-:R-:W-:Y:S05]  /*afd0*/  @!P0 NANOSLEEP.SYNCS 0x989680 ;  /* 0x009896800000895d */ /* 0x010fea0003900000 */
[----:B------:R-:W4:Y:S02]  /*afe0*/  @!P0 SYNCS.PHASECHK.TRANS64 P0, [R0+URZ+0x1c0], R2 ;  /* 0x0001c002000085a7 */ /* 0x000f2400080010ff */
[----:B----4-:R-:W-:Y:S05]  /*aff0*/  @!P0 BRA `(.L_x_256) ;  /* 0xfffffffc00f08947 */ /* 0x010fea000383ffff */
[----:B------:R-:W-:Y:S05]  /*b000*/  BRA `(.L_x_257) ;  /* 0xffffffb400747947 */ /* 0x000fea000383ffff */
.L_x_121:
[----:B---3--:R-:W-:-:S07]  /*b010*/  MOV R0, UR21 ;  /* 0x0000001500007c02 */ /* 0x008fce0008000f00 */
.L_x_258:
[----:B---3--:R3:W4:Y:S02]  /*b020*/  SYNCS.PHASECHK.TRANS64.TRYWAIT P0, [R0+URZ+0x1c8], R2 ;  /* 0x0001c802000075a7 */ /* 0x00872400080011ff */
[----:B----4-:R-:W-:Y:S05]  /*b030*/  @!P0 NANOSLEEP.SYNCS 0x989680 ;  /* 0x009896800000895d */ /* 0x010fea0003900000 */
[----:B------:R-:W4:Y:S02]  /*b040*/  @!P0 SYNCS.PHASECHK.TRANS64 P0, [R0+URZ+0x1c8], R2 ;  /* 0x0001c802000085a7 */ /* 0x000f2400080010ff */
[----:B----4-:R-:W-:Y:S05]  /*b050*/  @!P0 BRA `(.L_x_258) ;  /* 0xfffffffc00f08947 */ /* 0x010fea000383ffff */
[----:B------:R-:W-:Y:S05]  /*b060*/  BRA `(.L_x_259) ;  /* 0xffffffb400647947 */ /* 0x000fea000383ffff */
.L_x_122:
[----:B---3--:R-:W-:-:S07]  /*b070*/  MOV R0, UR21 ;  /* 0x0000001500007c02 */ /* 0x008fce0008000f00 */
.L_x_260:
[----:B---3--:R3:W4:Y:S02]  /*b080*/  SYNCS.PHASECHK.TRANS64.TRYWAIT P0, [R0+URZ+0x1d0], R2 ;  /* 0x0001d002000075a7 */ /* 0x00872400080011ff */
[----:B----4-:R-:W-:Y:S05]  /*b090*/  @!P0 NANOSLEEP.SYNCS 0x989680 ;  /* 0x009896800000895d */ /* 0x010fea0003900000 */
[----:B------:R-:W4:Y:S02]  /*b0a0*/  @!P0 SYNCS.PHASECHK.TRANS64 P0, [R0+URZ+0x1d0], R2 ;  /* 0x0001d002000085a7 */ /* 0x000f2400080010ff */
[----:B----4-:R-:W-:Y:S05]  /*b0b0*/  @!P0 BRA `(.L_x_260) ;  /* 0xfffffffc00f08947 */ /* 0x010fea000383ffff */
[----:B------:R-:W-:Y:S05]  /*b0c0*/  BRA `(.L_x_261) ;  /* 0xffffffb400547947 */ /* 0x000fea000383ffff */
.L_x_124:
[----:B-1----:R1:W2:Y:S02]  /*b0d0*/  SYNCS.PHASECHK.TRANS64.TRYWAIT P0, [R3+URZ+0x1f0], R0 ;  /* 0x0001f000030075a7 */ /* 0x0022a400080011ff */
[----:B--2---:R-:W-:Y:S05]  /*b0e0*/  @!P0 NANOSLEEP.SYNCS 0x989680 ;  /* 0x009896800000895d */ /* 0x004fea0003900000 */
[----:B------:R-:W2:Y:S02]  /*b0f0*/  @!P0 SYNCS.PHASECHK.TRANS64 P0, [R3+URZ+0x1f0], R0 ;  /* 0x0001f000030085a7 */ /* 0x000ea400080010ff */
[----:B--2---:R-:W-:Y:S05]  /*b100*/  @!P0 BRA `(.L_x_124) ;  /* 0xfffffffc00f08947 */ /* 0x004fea000383ffff */
[----:B------:R-:W-:Y:S05]  /*b110*/  BRA `(.L_x_262) ;  /* 0xffffffb800207947 */ /* 0x000fea000383ffff */
.L_x_135:
[----:B-1----:R-:W-:Y:S04]  /*b120*/  MOV R2, UR43 ;  /* 0x0000002b00027c02 */ /* 0x002fe80008000f00 */
[----:B------:R1:W2:Y:S03]  /*b130*/  SYNCS.PHASECHK.TRANS64.TRYWAIT P1, [R2+URZ+0x1a0], R3 ;  /* 0x0001a003020075a7 */ /* 0x0002a600080211ff */
[----:B--2---:R-:W-:Y:S05]  /*b140*/  @!P1 NANOSLEEP.SYNCS 0x989680 ;  /* 0x009896800000995d */ /* 0x004fea0003900000 */
[----:B------:R-:W2:Y:S02]  /*b150*/  @!P1 SYNCS.PHASECHK.TRANS64 P1, [R2+URZ+0x1a0], R3 ;  /* 0x0001a003020095a7 */ /* 0x000ea400080210ff */
[----:B--2---:R-:W-:Y:S05]  /*b160*/  @!P1 BRA `(.L_x_135) ;  /* 0xfffffffc00ec9947 */ /* 0x004fea000383ffff */
[----:B------:R-:W-:Y:S05]  /*b170*/  BRA `(.L_x_134) ;  /* 0xffffffc4008c7947 */ /* 0x000fea000383ffff */
.L_x_137:
[----:B-1----:R1:W4:Y:S02]  /*b180*/  SYNCS.PHASECHK.TRANS64.TRYWAIT P0, [R53+URZ+0x210], R0 ;  /* 0x00021000350075a7 */ /* 0x00232400080011ff */
[----:B----4-:R-:W-:Y:S05]  /*b190*/  @!P0 NANOSLEEP.SYNCS 0x989680 ;  /* 0x009896800000895d */ /* 0x010fea0003900000 */
[----:B------:R-:W4:Y:S02]  /*b1a0*/  @!P0 SYNCS.PHASECHK.TRANS64 P0, [R53+URZ+0x210], R0 ;  /* 0x00021000350085a7 */ /* 0x000f2400080010ff */
[----:B----4-:R-:W-:Y:S05]  /*b1b0*/  @!P0 BRA `(.L_x_137) ;  /* 0xfffffffc00f08947 */ /* 0x010fea000383ffff */
[----:B------:R-:W-:Y:S05]  /*b1c0*/  BRA `(.L_x_136) ;  /* 0xffffffc400ac7947 */ /* 0x000fea000383ffff */
.L_x_146:
[----:B--2---:R2:W3:Y:S02]  /*b1d0*/  SYNCS.PHASECHK.TRANS64.TRYWAIT P0, [R2+URZ+0x1a0], R0 ;  /* 0x0001a000020075a7 */ /* 0x0044e400080011ff */
[----:B---3--:R-:W-:Y:S05]  /*b1e0*/  @!P0 NANOSLEEP.SYNCS 0x989680 ;  /* 0x009896800000895d */ /* 0x008fea0003900000 */
[----:B------:R-:W3:Y:S02]  /*b1f0*/  @!P0 SYNCS.PHASECHK.TRANS64 P0, [R2+URZ+0x1a0], R0 ;  /* 0x0001a000020085a7 */ /* 0x000ee400080010ff */
[----:B---3--:R-:W-:Y:S05]  /*b200*/  @!P0 BRA `(.L_x_146) ;  /* 0xfffffffc00f08947 */ /* 0x008fea000383ffff */
[----:B------:R-:W-:Y:S05]  /*b210*/  BRA `(.L_x_145) ;  /* 0xffffffcc00bc7947 */ /* 0x000fea000383ffff */
.L_x_154:
[----:B--2---:R2:W3:Y:S02]  /*b220*/  SYNCS.PHASECHK.TRANS64.TRYWAIT P0, [R2+URZ+0x1a0], R4 ;  /* 0x0001a004020075a7 */ /* 0x0044e400080011ff */
[----:B---3--:R-:W-:Y:S05]  /*b230*/  @!P0 NANOSLEEP.SYNCS 0x989680 ;  /* 0x009896800000895d */ /* 0x008fea0003900000 */
[----:B------:R-:W3:Y:S02]  /*b240*/  @!P0 SYNCS.PHASECHK.TRANS64 P0, [R2+URZ+0x1a0], R4 ;  /* 0x0001a004020085a7 */ /* 0x000ee400080010ff */
[----:B---3--:R-:W-:Y:S05]  /*b250*/  @!P0 BRA `(.L_x_154) ;  /* 0xfffffffc00f08947 */ /* 0x008fea000383ffff */
[----:B------:R-:W-:Y:S05]  /*b260*/  BRA `(.L_x_153) ;  /* 0xffffffd400dc7947 */ /* 0x000fea000383ffff */
.L_x_162:
[----:B--2---:R2:W3:Y:S02]  /*b270*/  SYNCS.PHASECHK.TRANS64.TRYWAIT P0, [R3+URZ+0x1a0], R0 ;  /* 0x0001a000030075a7 */ /* 0x0044e400080011ff */
[----:B---3--:R-:W-:Y:S05]  /*b280*/  @!P0 NANOSLEEP.SYNCS 0x989680 ;  /* 0x009896800000895d */ /* 0x008fea0003900000 */
[----:B------:R-:W3:Y:S02]  /*b290*/  @!P0 SYNCS.PHASECHK.TRANS64 P0, [R3+URZ+0x1a0], R0 ;  /* 0x0001a000030085a7 */ /* 0x000ee400080010ff */
[----:B---3--:R-:W-:Y:S05]  /*b2a0*/  @!P0 BRA `(.L_x_162) ;  /* 0xfffffffc00f08947 */ /* 0x008fea000383ffff */
[----:B------:R-:W-:Y:S05]  /*b2b0*/  BRA `(.L_x_161) ;  /* 0xffffffdc00fc7947 */ /* 0x000fea000383ffff */
        .weak           $__internal_0_$__cuda_sm10x_tcgen05_guardrail_trap_col_being_dealloced_not_returned_by_alloc
        .type           $__internal_0_$__cuda_sm10x_tcgen05_guardrail_trap_col_being_dealloced_not_returned_by_alloc,@function
        .size           $__internal_0_$__cuda_sm10x_tcgen05_guardrail_trap_col_being_dealloced_not_returned_by_alloc,($__internal_1_$__cuda_sm10x_tcgen05_guardrail_trap_phase_invalid_during_alloc - $__internal_0_$__cuda_sm10x_tcgen05_guardrail_trap_col_being_dealloced_not_returned_by_alloc)
$__internal_0_$__cuda_sm10x_tcgen05_guardrail_trap_col_being_dealloced_not_returned_by_alloc:
[----:B------:R-:W-:Y:S05]  /*b2c0*/  BPT.TRAP 0x1 ;  /* 0x000000040000795c */ /* 0x000fea0000300000 */
[----:B------:R-:W-:-:S04]  /*b2d0*/  HFMA2 R3, -RZ, RZ, 0, 0 ;  /* 0x00000000ff037431 */ /* 0x000fc800000001ff */
[----:B------:R-:W-:Y:S05]  /*b2e0*/  RET.REL.NODEC R2 `(_ZN7cutlass13device_kernelINS_4gemm6kernel13GemmUniversalIN4cute5tupleIJiiiiEEENS1_10collective13CollectiveMmaINS1_35MainloopSm100TmaUmmaWarpSpecializedILi26ELi2ELi4ENS5_IJNS4_1CILi8EEENSA_ILi1EEESC_EEEEENS5_IJNSA_ILi128EEESF_NSA_ILi32EEEEEENS_6half_tENS5_IJlSC_lEEESI_SJ_NS4_8TiledMMAINS4_8MMA_AtomIJNS4_26SM100_MMA_F16BF16_2x1SM_SSISI_SI_fLi128ELi128ELNS4_4UMMA5MajorE0ELSO_0ELNSN_7ScaleInE0ELSP_0EEEEEENS4_6LayoutINS5_IJSC_SC_SC_EEENS5_IJNSA_ILi0EEESU_SU_EEEEENS5_IJNS4_10UnderscoreESX_SX_EEEEENS4_18SM100_TMA_2SM_LOADENS4_14ComposedLayoutINS4_7SwizzleILi2ELi4ELi3EEENS4_18smem_ptr_flag_bitsILi16EEENSS_INS5_IJSB_SG_EEENS5_IJSG_SC_EEEEEEEvNS4_8identityENS4_28SM100_TMA_2SM_LOAD_MULTICASTES19_vS1A_EENS_8epilogue10collective18CollectiveEpilogueINS1D_23Sm100TmaWarpSpecializedILi4ELi2ELi16ELb1ELb0EEEJNS5_IJNSA_ILi64EEESF_SG_EEENS5_IJNSS_IS1I_SC_EENSS_INS5_IJNSA_ILi16EEENSA_ILi2EEEEEENS5_IJSC_S1I_EEEEEEEESI_SJ_SI_SJ_NS1D_6fusion15FusionCallbacksIS1H_NS1R_17LinearCombinationISI_fSI_fLNS_15FloatRoundStyleE2EEES1J_S1Q_JEEENS4_5SM1004TMEM4LOAD26SM100_TMEM_LOAD_32dp32b16xENS4_13SM90_TMA_LOADENS11_INS12_ILi1ELi4ELi3EEES15_NSS_INS5_IJSB_S1L_EEENS5_IJS1L_SC_EEEEEEENS4_39AutoVectorizingCopyWithAssumedAlignmentILi128EEENS4_14SM90_TMA_STOREES26_S28_S28_EEEvvEEEEvNT_6ParamsE) ;  /* 0xffffff4c02447950 */ /* 0x000fea0003c3ffff */
        .weak           $__internal_1_$__cuda_sm10x_tcgen05_guardrail_trap_phase_invalid_during_alloc
        .type           $__internal_1_$__cuda_sm10x_tcgen05_guardrail_trap_phase_invalid_during_alloc,@function
        .size           $__internal_1_$__cuda_sm10x_tcgen05_guardrail_trap_phase_invalid_during_alloc,($__internal_2_$__cuda_sm10x_tcgen05_guardrail_trap_unallocated_columns_being_dealloced - $__internal_1_$__cuda_sm10x_tcgen05_guardrail_trap_phase_invalid_during_alloc)
$__internal_1_$__cuda_sm10x_tcgen05_guardrail_trap_phase_invalid_during_alloc:
[----:B------:R-:W-:Y:S05]  /*b2f0*/  BPT.TRAP 0x1 ;  /* 0x000000040000795c */ /* 0x000fea0000300000 */
[----:B------:R-:W-:-:S04]  /*b300*/  MOV R5, 0x0 ;  /* 0x0000000000057802 */ /* 0x000fc80000000f00 */
[----:B------:R-:W-:Y:S05]  /*b310*/  RET.REL.NODEC R4 `(_ZN7cutlass13device_kernelINS_4gemm6kernel13GemmUniversalIN4cute5tupleIJiiiiEEENS1_10collective13CollectiveMmaINS1_35MainloopSm100TmaUmmaWarpSpecializedILi26ELi2ELi4ENS5_IJNS4_1CILi8EEENSA_ILi1EEESC_EEEEENS5_IJNSA_ILi128EEESF_NSA_ILi32EEEEEENS_6half_tENS5_IJlSC_lEEESI_SJ_NS4_8TiledMMAINS4_8MMA_AtomIJNS4_26SM100_MMA_F16BF16_2x1SM_SSISI_SI_fLi128ELi128ELNS4_4UMMA5MajorE0ELSO_0ELNSN_7ScaleInE0ELSP_0EEEEEENS4_6LayoutINS5_IJSC_SC_SC_EEENS5_IJNSA_ILi0EEESU_SU_EEEEENS5_IJNS4_10UnderscoreESX_SX_EEEEENS4_18SM100_TMA_2SM_LOADENS4_14ComposedLayoutINS4_7SwizzleILi2ELi4ELi3EEENS4_18smem_ptr_flag_bitsILi16EEENSS_INS5_IJSB_SG_EEENS5_IJSG_SC_EEEEEEEvNS4_8identityENS4_28SM100_TMA_2SM_LOAD_MULTICASTES19_vS1A_EENS_8epilogue10collective18CollectiveEpilogueINS1D_23Sm100TmaWarpSpecializedILi4ELi2ELi16ELb1ELb0EEEJNS5_IJNSA_ILi64EEESF_SG_EEENS5_IJNSS_IS1I_SC_EENSS_INS5_IJNSA_ILi16EEENSA_ILi2EEEEEENS5_IJSC_S1I_EEEEEEEESI_SJ_SI_SJ_NS1D_6fusion15FusionCallbacksIS1H_NS1R_17LinearCombinationISI_fSI_fLNS_15FloatRoundStyleE2EEES1J_S1Q_JEEENS4_5SM1004TMEM4LOAD26SM100_TMEM_LOAD_32dp32b16xENS4_13SM90_TMA_LOADENS11_INS12_ILi1ELi4ELi3EEES15_NSS_INS5_IJSB_S1L_EEENS5_IJS1L_SC_EEEEEEENS4_39AutoVectorizingCopyWithAssumedAlignmentILi128EEENS4_14SM90_TMA_STOREES26_S28_S28_EEEvvEEEEvNT_6ParamsE) ;  /* 0xffffff4c04387950 */ /* 0x000fea0003c3ffff */
        .weak           $__internal_2_$__cuda_sm10x_tcgen05_guardrail_trap_unallocated_columns_being_dealloced
        .type           $__internal_2_$__cuda_sm10x_tcgen05_guardrail_trap_unallocated_columns_being_dealloced,@function
        .size           $__internal_2_$__cuda_sm10x_tcgen05_guardrail_trap_unallocated_columns_being_dealloced,(.L_x_264 - $__internal_2_$__cuda_sm10x_tcgen05_guardrail_trap_unallocated_columns_being_dealloced)
$__internal_2_$__cuda_sm10x_tcgen05_guardrail_trap_unallocated_columns_being_dealloced:
[----:B------:R-:W-:Y:S05]  /*b320*/  BPT.TRAP 0x1 ;  /* 0x000000040000795c */ /* 0x000fea0000300000 */
[----:B------:R-:W-:-:S04]  /*b330*/  HFMA2 R3, -RZ, RZ, 0, 0 ;  /* 0x00000000ff037431 */ /* 0x000fc800000001ff */
[----:B------:R-:W-:Y:S05]  /*b340*/  RET.REL.NODEC R2 `(_ZN7cutlass13device_kernelINS_4gemm6kernel13GemmUniversalIN4cute5tupleIJiiiiEEENS1_10collective13CollectiveMmaINS1_35MainloopSm100TmaUmmaWarpSpecializedILi26ELi2ELi4ENS5_IJNS4_1CILi8EEENSA_ILi1EEESC_EEEEENS5_IJNSA_ILi128EEESF_NSA_ILi32EEEEEENS_6half_tENS5_IJlSC_lEEESI_SJ_NS4_8TiledMMAINS4_8MMA_AtomIJNS4_26SM100_MMA_F16BF16_2x1SM_SSISI_SI_fLi128ELi128ELNS4_4UMMA5MajorE0ELSO_0ELNSN_7ScaleInE0ELSP_0EEEEEENS4_6LayoutINS5_IJSC_SC_SC_EEENS5_IJNSA_ILi0EEESU_SU_EEEEENS5_IJNS4_10UnderscoreESX_SX_EEEEENS4_18SM100_TMA_2SM_LOADENS4_14ComposedLayoutINS4_7SwizzleILi2ELi4ELi3EEENS4_18smem_ptr_flag_bitsILi16EEENSS_INS5_IJSB_SG_EEENS5_IJSG_SC_EEEEEEEvNS4_8identityENS4_28SM100_TMA_2SM_LOAD_MULTICASTES19_vS1A_EENS_8epilogue10collective18CollectiveEpilogueINS1D_23Sm100TmaWarpSpecializedILi4ELi2ELi16ELb1ELb0EEEJNS5_IJNSA_ILi64EEESF_SG_EEENS5_IJNSS_IS1I_SC_EENSS_INS5_IJNSA_ILi16EEENSA_ILi2EEEEEENS5_IJSC_S1I_EEEEEEEESI_SJ_SI_SJ_NS1D_6fusion15FusionCallbacksIS1H_NS1R_17LinearCombinationISI_fSI_fLNS_15FloatRoundStyleE2EEES1J_S1Q_JEEENS4_5SM1004TMEM4LOAD26SM100_TMEM_LOAD_32dp32b16xENS4_13SM90_TMA_LOADENS11_INS12_ILi1ELi4ELi3EEES15_NSS_INS5_IJSB_S1L_EEENS5_IJS1L_SC_EEEEEEENS4_39AutoVectorizingCopyWithAssumedAlignmentILi128EEENS4_14SM90_TMA_STOREES26_S28_S28_EEEvvEEEEvNT_6ParamsE) ;  /* 0xffffff4c022c7950 */ /* 0x000fea0003c3ffff */
.L_x_263:
[----:B------:R-:W-:-:S00]  /*b350*/  BRA `(.L_x_263) ;  /* 0xfffffffc00fc7947 */ /* 0x000fc0000383ffff */
[----:B------:R-:W-:-:S00]  /*b360*/  NOP ;  /* 0x0000000000007918 */ /* 0x000fc00000000000 */
        /* <DEDUP_REMOVED lines=9> */
.L_x_264:


//--------------------- .nv.global.init           --------------------------
	.section	.nv.global.init,"aw",@progbits
.nv.global.init:
	.type		$str$27,@object
	.size		$str$27,($str$28 - $str$27)
$str$27:
        /*0000*/ 	.byte	0x28, 0x61, 0x64, 0x64, 0x72, 0x65, 0x73, 0x73, 0x20, 0x26, 0x20, 0x6d, 0x61, 0x73, 0x6b, 0x29
        /*0010*/ 	.byte	0x20, 0x3d, 0x3d, 0x20, 0x30, 0x00
	.type		$str$28,@object
	.size		$str$28,($str$26 - $str$28)
$str$28:
        /*0016*/ 	.byte	0x2f, 0x74, 0x6d, 0x70, 0x2f, 0x63, 0x75, 0x74, 0x6c, 0x61, 0x73, 0x73, 0x5f, 0x73, 0x77, 0x65
        /*0026*/ 	.byte	0x65, 0x70, 0x5f, 0x73, 0x72, 0x63, 0x2f, 0x69, 0x6e, 0x63, 0x6c, 0x75, 0x64, 0x65, 0x2f, 0x63
        /*0036*/ 	.byte	0x75, 0x74, 0x65, 0x2f, 0x70, 0x6f, 0x69, 0x6e, 0x74, 0x65, 0x72, 0x5f, 0x66, 0x6c, 0x61, 0x67
        /*0046*/ 	.byte	0x67, 0x65, 0x64, 0x2e, 0x68, 0x70, 0x70, 0x00
	.type		$str$26,@object
	.size		$str$26,($str$25 - $str$26)
$str$26:
        /*004e*/ 	.byte	0x2f, 0x74, 0x6d, 0x70, 0x2f, 0x63, 0x75, 0x74, 0x6c, 0x61, 0x73, 0x73, 0x5f, 0x73, 0x77, 0x65
        /*005e*/ 	.byte	0x65, 0x70, 0x5f, 0x73, 0x72, 0x63, 0x2f, 0x69, 0x6e, 0x63, 0x6c, 0x75, 0x64, 0x65, 0x2f, 0x63
        /*006e*/ 	.byte	0x75, 0x74, 0x65, 0x2f, 0x61, 0x74, 0x6f, 0x6d, 0x2f, 0x63, 0x6f, 0x70, 0x79, 0x5f, 0x74, 0x72
        /*007e*/ 	.byte	0x61, 0x69, 0x74, 0x73, 0x5f, 0x73, 0x6d, 0x31, 0x30, 0x30, 0x2e, 0x68, 0x70, 0x70, 0x00
	.type		$str$25,@object
	.size		$str$25,(__unnamed_1 - $str$25)
$str$25:
        /*008d*/ 	.byte	0x28, 0x28, 0x75, 0x69, 0x6e, 0x74, 0x33, 0x32, 0x5f, 0x74, 0x28, 0x74, 0x68, 0x72, 0x65, 0x61
        /*009d*/ 	.byte	0x64, 0x49, 0x64, 0x78, 0x2e, 0x78, 0x29, 0x20, 0x2f, 0x20, 0x33, 0x32, 0x29, 0x20, 0x25, 0x20
        /*00ad*/ 	.byte	0x34, 0x29, 0x20, 0x3d, 0x3d, 0x20, 0x28, 0x28, 0x28, 0x74, 0x6d, 0x65, 0x6d, 0x5f, 0x61, 0x64
        /*00bd*/ 	.byte	0x64, 0x72, 0x20, 0x3e, 0x3e, 0x20, 0x31, 0x36, 0x29, 0x20, 0x2f, 0x20, 0x33, 0x32, 0x29, 0x20
        /*00cd*/ 	.byte	0x25, 0x20, 0x34, 0x29, 0x00
	.type		__unnamed_1,@object
	.size		__unnamed_1,(__unnamed_2 - __unnamed_1)
__unnamed_1:
        /*00d2*/ 	.byte	0x61, 0x75, 0x74, 0x6f, 0x20, 0x63, 0x75, 0x74, 0x65, 0x3a, 0x3a, 0x61, 0x73, 0x5f, 0x70, 0x6f
        /* <DEDUP_REMOVED lines=24> */
        /*0262*/ 	.byte	0x34, 0x38, 0x3e, 0x3e, 0x3e, 0x3e, 0x5d, 0x00
	.type		__unnamed_2,@object
	.size		__unnamed_2,(.L_2 - __unnamed_2)
__unnamed_2:
        /* <DEDUP_REMOVED lines=40> */
        /*04ea*/ 	.byte	0x3a, 0x3a, 0x43, 0x3c, 0x30, 0x3e, 0x3e, 0x3e, 0x3e, 0x5d, 0x00
.L_2:


//--------------------- .nv.shared._ZN7cutlass13device_kernelINS_4gemm6kernel13GemmUniversalIN4cute5tupleIJiiiiEEENS1_10collective13CollectiveMmaINS1_35MainloopSm100TmaUmmaWarpSpecializedILi26ELi2ELi4ENS5_IJNS4_1CILi8EEENSA_ILi1EEESC_EEEEENS5_IJNSA_ILi128EEESF_NSA_ILi32EEEEEENS_6half_tENS5_IJlSC_lEEESI_SJ_NS4_8TiledMMAINS4_8MMA_AtomIJNS4_26SM100_MMA_F16BF16_2x1SM_SSISI_SI_fLi128ELi128ELNS4_4UMMA5MajorE0ELSO_0ELNSN_7ScaleInE0ELSP_0EEEEEENS4_6LayoutINS5_IJSC_SC_SC_EEENS5_IJNSA_ILi0EEESU_SU_EEEEENS5_IJNS4_10UnderscoreESX_SX_EEEEENS4_18SM100_TMA_2SM_LOADENS4_14ComposedLayoutINS4_7SwizzleILi2ELi4ELi3EEENS4_18smem_ptr_flag_bitsILi16EEENSS_INS5_IJSB_SG_EEENS5_IJSG_SC_EEEEEEEvNS4_8identityENS4_28SM100_TMA_2SM_LOAD_MULTICASTES19_vS1A_EENS_8epilogue10collective18CollectiveEpilogueINS1D_23Sm100TmaWarpSpecializedILi4ELi2ELi16ELb1ELb0EEEJNS5_IJNSA_ILi64EEESF_SG_EEENS5_IJNSS_IS1I_SC_EENSS_INS5_IJNSA_ILi16EEENSA_ILi2EEEEEENS5_IJSC_S1I_EEEEEEEESI_SJ_SI_SJ_NS1D_6fusion15FusionCallbacksIS1H_NS1R_17LinearCombinationISI_fSI_fLNS_15FloatRoundStyleE2EEES1J_S1Q_JEEENS4_5SM1004TMEM4LOAD26SM100_TMEM_LOAD_32dp32b16xENS4_13SM90_TMA_LOADENS11_INS12_ILi1ELi4ELi3EEES15_NSS_INS5_IJSB_S1L_EEENS5_IJS1L_SC_EEEEEEENS4_39AutoVectorizingCopyWithAssumedAlignmentILi128EEENS4_14SM90_TMA_STOREES26_S28_S28_EEEvvEEEEvNT_6ParamsE --------------------------
	.section	.nv.shared._ZN7cutlass13device_kernelINS_4gemm6kernel13GemmUniversalIN4cute5tupleIJiiiiEEENS1_10collective13CollectiveMmaINS1_35MainloopSm100TmaUmmaWarpSpecializedILi26ELi2ELi4ENS5_IJNS4_1CILi8EEENSA_ILi1EEESC_EEEEENS5_IJNSA_ILi128EEESF_NSA_ILi32EEEEEENS_6half_tENS5_IJlSC_lEEESI_SJ_NS4_8TiledMMAINS4_8MMA_AtomIJNS4_26SM100_MMA_F16BF16_2x1SM_SSISI_SI_fLi128ELi128ELNS4_4UMMA5MajorE0ELSO_0ELNSN_7ScaleInE0ELSP_0EEEEEENS4_6LayoutINS5_IJSC_SC_SC_EEENS5_IJNSA_ILi0EEESU_SU_EEEEENS5_IJNS4_10UnderscoreESX_SX_EEEEENS4_18SM100_TMA_2SM_LOADENS4_14ComposedLayoutINS4_7SwizzleILi2ELi4ELi3EEENS4_18smem_ptr_flag_bitsILi16EEENSS_INS5_IJSB_SG_EEENS5_IJSG_SC_EEEEEEEvNS4_8identityENS4_28SM100_TMA_2SM_LOAD_MULTICASTES19_vS1A_EENS_8epilogue10collective18CollectiveEpilogueINS1D_23Sm100TmaWarpSpecializedILi4ELi2ELi16ELb1ELb0EEEJNS5_IJNSA_ILi64EEESF_SG_EEENS5_IJNSS_IS1I_SC_EENSS_INS5_IJNSA_ILi16EEENSA_ILi2EEEEEENS5_IJSC_S1I_EEEEEEEESI_SJ_SI_SJ_NS1D_6fusion15FusionCallbacksIS1H_NS1R_17LinearCombinationISI_fSI_fLNS_15FloatRoundStyleE2EEES1J_S1Q_JEEENS4_5SM1004TMEM4LOAD26SM100_TMEM_LOAD_32dp32b16xENS4_13SM90_TMA_LOADENS11_INS12_ILi1ELi4ELi3EEES15_NSS_INS5_IJSB_S1L_EEENS5_IJS1L_SC_EEEEEEENS4_39AutoVectorizingCopyWithAssumedAlignmentILi128EEENS4_14SM90_TMA_STOREES26_S28_S28_EEEvvEEEEvNT_6ParamsE,"aw",@nobits
	.sectionflags	@""
	.align	16
	.zero		1024


//--------------------- .nv.shared.reserved.0     --------------------------
	.section	.nv.shared.reserved.0,"aw",@nobits
	.weak		__nv_reservedSMEM_offset_0_alias
	.size		__nv_reservedSMEM_offset_0_alias, 0, 64
	.other		__nv_reservedSMEM_offset_0_alias,@"STO_CUDA_RESERVED_SHARED STV_DEFAULT"
__nv_reservedSMEM_offset_0_alias:
	.zero		0
.nv.shared.reserved.0:
	.zero		64
	.weak		__nv_reservedSMEM_tcgen05_partition
	.type		__nv_reservedSMEM_tcgen05_partition,@object
	.size		__nv_reservedSMEM_tcgen05_partition,(.L_0 - __nv_reservedSMEM_tcgen05_partition)
__nv_reservedSMEM_tcgen05_partition:
	.zero		32
.L_0:


//--------------------- .nv.global                --------------------------
	.section	.nv.global,"aw",@nobits
.nv.global:
	.type		_ZN40_INTERNAL_7be56f8b_4_k_cu_8ba0d2ca_301034cute1_E,@object
	.size		_ZN40_INTERNAL_7be56f8b_4_k_cu_8ba0d2ca_301034cute1_E,(_ZN40_INTERNAL_7be56f8b_4_k_cu_8ba0d2ca_301034cuda3std3__45__cpo6cbeginE - _ZN40_INTERNAL_7be56f8b_4_k_cu_8ba0d2ca_301034cute1_E)
_ZN40_INTERNAL_7be56f8b_4_k_cu_8ba0d2ca_301034cute1_E:
	.zero		1
	.type		_ZN40_INTERNAL_7be56f8b_4_k_cu_8ba0d2ca_301034cuda3std3__45__cpo6cbeginE,@object
	.size		_ZN40_INTERNAL_7be56f8b_4_k_cu_8ba0d2ca_301034cuda3std3__45__cpo6cbeginE,(_ZN40_INTERNAL_7be56f8b_4_k_cu_8ba0d2ca_301034cuda3std3__48in_placeE - _ZN40_INTERNAL_7be56f8b_4_k_cu_8ba0d2ca_301034cuda3std3__45__cpo6cbeginE)
_ZN40_INTERNAL_7be56f8b_4_k_cu_8ba0d2ca_301034cuda3std3__45__cpo6cbeginE:
	.zero		1
	.type		_ZN40_INTERNAL_7be56f8b_4_k_cu_8ba0d2ca_301034cuda3std3__48in_placeE,@object
	.size		_ZN40_INTERNAL_7be56f8b_4_k_cu_8ba0d2ca_301034cuda3std3__48in_placeE,(_ZN40_INTERNAL_7be56f8b_4_k_cu_8ba0d2ca_301034cuda3std6ranges3__45__cpo9iter_moveE - _ZN40_INTERNAL_7be56f8b_4_k_cu_8ba0d2ca_301034cuda3std3__48in_placeE)
_ZN40_INTERNAL_7be56f8b_4_k_cu_8ba0d2ca_301034cuda3std3__48in_placeE:
	.zero		1
	.type		_ZN40_INTERNAL_7be56f8b_4_k_cu_8ba0d2ca_301034cuda3std6ranges3__45__cpo9iter_moveE,@object
	.size		_ZN40_INTERNAL_7be56f8b_4_k_cu_8ba0d2ca_301034cuda3std6ranges3__45__cpo9iter_moveE,(_ZN40_INTERNAL_7be56f8b_4_k_cu_8ba0d2ca_301034cuda3std3__45__cpo5beginE - _ZN40_INTERNAL_7be56f8b_4_k_cu_8ba0d2ca_301034cuda3std6ranges3__45__cpo9iter_moveE)
_ZN40_INTERNAL_7be56f8b_4_k_cu_8ba0d2ca_301034cuda3std6ranges3__45__cpo9iter_moveE:
	.zero		1
	.type		_ZN40_INTERNAL_7be56f8b_4_k_cu_8ba0d2ca_301034cuda3std3__45__cpo5beginE,@object
	.size		_ZN40_INTERNAL_7be56f8b_4_k_cu_8ba0d2ca_301034cuda3std3__45__cpo5beginE,(_ZN40_INTERNAL_7be56f8b_4_k_cu_8ba0d2ca_301034cuda3std3__442_GLOBAL__N__7be56f8b_4_k_cu_8ba0d2ca_301036ignoreE - _ZN40_INTERNAL_7be56f8b_4_k_cu_8ba0d2ca_301034cuda3std3__45__cpo5beginE)
_ZN40_INTERNAL_7be56f8b_4_k_cu_8ba0d2ca_301034cuda3std3__45__cpo5beginE:
	.zero		1
	.type		_ZN40_INTERNAL_7be56f8b_4_k_cu_8ba0d2ca_301034cuda3std3__442_GLOBAL__N__7be56f8b_4_k_cu_8ba0d2ca_301036ignoreE,@object
	.size		_ZN40_INTERNAL_7be56f8b_4_k_cu_8ba0d2ca_301034cuda3std3__442_GLOBAL__N__7be56f8b_4_k_cu_8ba0d2ca_301036ignoreE,(_ZN40_INTERNAL_7be56f8b_4_k_cu_8ba0d2ca_301034cute7productE - _ZN40_INTERNAL_7be56f8b_4_k_cu_8ba0d2ca_301034cuda3std3__442_GLOBAL__N__7be56f8b_4_k_cu_8ba0d2ca_301036ignoreE)
_ZN40_INTERNAL_7be56f8b_4_k_cu_8ba0d2ca_301034cuda3std3__442_GLOBAL__N__7be56f8b_4_k_cu_8ba0d2ca_301036ignoreE:
	.zero		1
	.type		_ZN40_INTERNAL_7be56f8b_4_k_cu_8ba0d2ca_301034cute7productE,@object
	.size		_ZN40_INTERNAL_7be56f8b_4_k_cu_8ba0d2ca_301034cute7productE,(_ZN40_INTERNAL_7be56f8b_4_k_cu_8ba0d2ca_301034cuda3std3__45__cpo3endE - _ZN40_INTERNAL_7be56f8b_4_k_cu_8ba0d2ca_301034cute7productE)
_ZN40_INTERNAL_7be56f8b_4_k_cu_8ba0d2ca_301034cute7productE:
	.zero		1
	.type		_ZN40_INTERNAL_7be56f8b_4_k_cu_8ba0d2ca_301034cuda3std3__45__cpo3endE,@object
	.size		_ZN40_INTERNAL_7be56f8b_4_k_cu_8ba0d2ca_301034cuda3std3__45__cpo3endE,(_ZN40_INTERNAL_7be56f8b_4_k_cu_8ba0d2ca_301034cuda3std3__419piecewise_constructE - _ZN40_INTERNAL_7be56f8b_4_k_cu_8ba0d2ca_301034cuda3std3__45__cpo3endE)
_ZN40_INTERNAL_7be56f8b_4_k_cu_8ba0d2ca_301034cuda3std3__45__cpo3endE:
	.zero		1
	.type		_ZN40_INTERNAL_7be56f8b_4_k_cu_8ba0d2ca_301034cuda3std3__419piecewise_constructE,@object
	.size		_ZN40_INTERNAL_7be56f8b_4_k_cu_8ba0d2ca_301034cuda3std3__419piecewise_constructE,(_ZN40_INTERNAL_7be56f8b_4_k_cu_8ba0d2ca_301034cuda3std3__45__cpo4cendE - _ZN40_INTERNAL_7be56f8b_4_k_cu_8ba0d2ca_301034cuda3std3__419piecewise_constructE)
_ZN40_INTERNAL_7be56f8b_4_k_cu_8ba0d2ca_301034cuda3std3__419piecewise_constructE:
	.zero		1
	.type		_ZN40_INTERNAL_7be56f8b_4_k_cu_8ba0d2ca_301034cuda3std3__45__cpo4cendE,@object
	.size		_ZN40_INTERNAL_7be56f8b_4_k_cu_8ba0d2ca_301034cuda3std3__45__cpo4cendE,(_ZN40_INTERNAL_7be56f8b_4_k_cu_8ba0d2ca_301034cuda3std6ranges3__45__cpo4swapE - _ZN40_INTERNAL_7be56f8b_4_k_cu_8ba0d2ca_301034cuda3std3__45__cpo4cendE)
_ZN40_INTERNAL_7be56f8b_4_k_cu_8ba0d2ca_301034cuda3std3__45__cpo4cendE:
	.zero		1
	.type		_ZN40_INTERNAL_7be56f8b_4_k_cu_8ba0d2ca_301034cuda3std6ranges3__45__cpo4swapE,@object
	.size		_ZN40_INTERNAL_7be56f8b_4_k_cu_8ba0d2ca_301034cuda3std6ranges3__45__cpo4swapE,(.L_10 - _ZN40_INTERNAL_7be56f8b_4_k_cu_8ba0d2ca_301034cuda3std6ranges3__45__cpo4swapE)
_ZN40_INTERNAL_7be56f8b_4_k_cu_8ba0d2ca_301034cuda3std6ranges3__45__cpo4swapE:
	.zero		1
.L_10:


//--------------------- .nv.constant0._ZN7cutlass13device_kernelINS_4gemm6kernel13GemmUniversalIN4cute5tupleIJiiiiEEENS1_10collective13CollectiveMmaINS1_35MainloopSm100TmaUmmaWarpSpecializedILi26ELi2ELi4ENS5_IJNS4_1CILi8EEENSA_ILi1EEESC_EEEEENS5_IJNSA_ILi128EEESF_NSA_ILi32EEEEEENS_6half_tENS5_IJlSC_lEEESI_SJ_NS4_8TiledMMAINS4_8MMA_AtomIJNS4_26SM100_MMA_F16BF16_2x1SM_SSISI_SI_fLi128ELi128ELNS4_4UMMA5MajorE0ELSO_0ELNSN_7ScaleInE0ELSP_0EEEEEENS4_6LayoutINS5_IJSC_SC_SC_EEENS5_IJNSA_ILi0EEESU_SU_EEEEENS5_IJNS4_10UnderscoreESX_SX_EEEEENS4_18SM100_TMA_2SM_LOADENS4_14ComposedLayoutINS4_7SwizzleILi2ELi4ELi3EEENS4_18smem_ptr_flag_bitsILi16EEENSS_INS5_IJSB_SG_EEENS5_IJSG_SC_EEEEEEEvNS4_8identityENS4_28SM100_TMA_2SM_LOAD_MULTICASTES19_vS1A_EENS_8epilogue10collective18CollectiveEpilogueINS1D_23Sm100TmaWarpSpecializedILi4ELi2ELi16ELb1ELb0EEEJNS5_IJNSA_ILi64EEESF_SG_EEENS5_IJNSS_IS1I_SC_EENSS_INS5_IJNSA_ILi16EEENSA_ILi2EEEEEENS5_IJSC_S1I_EEEEEEEESI_SJ_SI_SJ_NS1D_6fusion15FusionCallbacksIS1H_NS1R_17LinearCombinationISI_fSI_fLNS_15FloatRoundStyleE2EEES1J_S1Q_JEEENS4_5SM1004TMEM4LOAD26SM100_TMEM_LOAD_32dp32b16xENS4_13SM90_TMA_LOADENS11_INS12_ILi1ELi4ELi3EEES15_NSS_INS5_IJSB_S1L_EEENS5_IJS1L_SC_EEEEEEENS4_39AutoVectorizingCopyWithAssumedAlignmentILi128EEENS4_14SM90_TMA_STOREES26_S28_S28_EEEvvEEEEvNT_6ParamsE --------------------------
	.section	.nv.constant0._ZN7cutlass13device_kernelINS_4gemm6kernel13GemmUniversalIN4cute5tupleIJiiiiEEENS1_10collective13CollectiveMmaINS1_35MainloopSm100TmaUmmaWarpSpecializedILi26ELi2ELi4ENS5_IJNS4_1CILi8EEENSA_ILi1EEESC_EEEEENS5_IJNSA_ILi128EEESF_NSA_ILi32EEEEEENS_6half_tENS5_IJlSC_lEEESI_SJ_NS4_8TiledMMAINS4_8MMA_AtomIJNS4_26SM100_MMA_F16BF16_2x1SM_SSISI_SI_fLi128ELi128ELNS4_4UMMA5MajorE0ELSO_0ELNSN_7ScaleInE0ELSP_0EEEEEENS4_6LayoutINS5_IJSC_SC_SC_EEENS5_IJNSA_ILi0EEESU_SU_EEEEENS5_IJNS4_10UnderscoreESX_SX_EEEEENS4_18SM100_TMA_2SM_LOADENS4_14ComposedLayoutINS4_7SwizzleILi2ELi4ELi3EEENS4_18smem_ptr_flag_bitsILi16EEENSS_INS5_IJSB_SG_EEENS5_IJSG_SC_EEEEEEEvNS4_8identityENS4_28SM100_TMA_2SM_LOAD_MULTICASTES19_vS1A_EENS_8epilogue10collective18CollectiveEpilogueINS1D_23Sm100TmaWarpSpecializedILi4ELi2ELi16ELb1ELb0EEEJNS5_IJNSA_ILi64EEESF_SG_EEENS5_IJNSS_IS1I_SC_EENSS_INS5_IJNSA_ILi16EEENSA_ILi2EEEEEENS5_IJSC_S1I_EEEEEEEESI_SJ_SI_SJ_NS1D_6fusion15FusionCallbacksIS1H_NS1R_17LinearCombinationISI_fSI_fLNS_15FloatRoundStyleE2EEES1J_S1Q_JEEENS4_5SM1004TMEM4LOAD26SM100_TMEM_LOAD_32dp32b16xENS4_13SM90_TMA_LOADENS11_INS12_ILi1ELi4ELi3EEES15_NSS_INS5_IJSB_S1L_EEENS5_IJS1L_SC_EEEEEEENS4_39AutoVectorizingCopyWithAssumedAlignmentILi128EEENS4_14SM90_TMA_STOREES26_S28_S28_EEEvvEEEEvNT_6ParamsE,"a",@progbits
	.sectionflags	@""
	.align	4
.nv.constant0._ZN7cutlass13device_kernelINS_4gemm6kernel13GemmUniversalIN4cute5tupleIJiiiiEEENS1_10collective13CollectiveMmaINS1_35MainloopSm100TmaUmmaWarpSpecializedILi26ELi2ELi4ENS5_IJNS4_1CILi8EEENSA_ILi1EEESC_EEEEENS5_IJNSA_ILi128EEESF_NSA_ILi32EEEEEENS_6half_tENS5_IJlSC_lEEESI_SJ_NS4_8TiledMMAINS4_8MMA_AtomIJNS4_26SM100_MMA_F16BF16_2x1SM_SSISI_SI_fLi128ELi128ELNS4_4UMMA5MajorE0ELSO_0ELNSN_7ScaleInE0ELSP_0EEEEEENS4_6LayoutINS5_IJSC_SC_SC_EEENS5_IJNSA_ILi0EEESU_SU_EEEEENS5_IJNS4_10UnderscoreESX_SX_EEEEENS4_18SM100_TMA_2SM_LOADENS4_14ComposedLayoutINS4_7SwizzleILi2ELi4ELi3EEENS4_18smem_ptr_flag_bitsILi16EEENSS_INS5_IJSB_SG_EEENS5_IJSG_SC_EEEEEEEvNS4_8identityENS4_28SM100_TMA_2SM_LOAD_MULTICASTES19_vS1A_EENS_8epilogue10collective18CollectiveEpilogueINS1D_23Sm100TmaWarpSpecializedILi4ELi2ELi16ELb1ELb0EEEJNS5_IJNSA_ILi64EEESF_SG_EEENS5_IJNSS_IS1I_SC_EENSS_INS5_IJNSA_ILi16EEENSA_ILi2EEEEEENS5_IJSC_S1I_EEEEEEEESI_SJ_SI_SJ_NS1D_6fusion15FusionCallbacksIS1H_NS1R_17LinearCombinationISI_fSI_fLNS_15FloatRoundStyleE2EEES1J_S1Q_JEEENS4_5SM1004TMEM4LOAD26SM100_TMEM_LOAD_32dp32b16xENS4_13SM90_TMA_LOADENS11_INS12_ILi1ELi4ELi3EEES15_NSS_INS5_IJSB_S1L_EEENS5_IJS1L_SC_EEEEEEENS4_39AutoVectorizingCopyWithAssumedAlignmentILi128EEENS4_14SM90_TMA_STOREES26_S28_S28_EEEvvEEEEvNT_6ParamsE:
	.zero		2944


//--------------------- SYMBOLS --------------------------

	.type		.nv.reservedSmem.offset0,@object
	.size		.nv.reservedSmem.offset0,0x4
	.type		.nv.reservedSmem.cap,@object
	.size		.nv.reservedSmem.cap,0x4
	.type		__assertfail,@function
